//
// Generated by NVIDIA NVVM Compiler
//
// Compiler Build ID: CL-36424714
// Cuda compilation tools, release 13.0, V13.0.88
// Based on NVVM 20.0.0
//

.version 9.0
.target sm_100
.address_size 64

	// .globl	_Z26color_to_gray_8u_c3_kernelPKhiPhiii6float3

.visible .entry _Z26color_to_gray_8u_c3_kernelPKhiPhiii6float3(
	.param .u64 .ptr .align 1 _Z26color_to_gray_8u_c3_kernelPKhiPhiii6float3_param_0,
	.param .u32 _Z26color_to_gray_8u_c3_kernelPKhiPhiii6float3_param_1,
	.param .u64 .ptr .align 1 _Z26color_to_gray_8u_c3_kernelPKhiPhiii6float3_param_2,
	.param .u32 _Z26color_to_gray_8u_c3_kernelPKhiPhiii6float3_param_3,
	.param .u32 _Z26color_to_gray_8u_c3_kernelPKhiPhiii6float3_param_4,
	.param .u32 _Z26color_to_gray_8u_c3_kernelPKhiPhiii6float3_param_5,
	.param .align 4 .b8 _Z26color_to_gray_8u_c3_kernelPKhiPhiii6float3_param_6[12]
)
{
	.reg .pred 	%p<6>;
	.reg .b16 	%rs<4>;
	.reg .b32 	%r<19>;
	.reg .b32 	%f<13>;
	.reg .b64 	%rd<13>;

	ld.param.f32 	%f3, [_Z26color_to_gray_8u_c3_kernelPKhiPhiii6float3_param_6+8];
	ld.param.f32 	%f2, [_Z26color_to_gray_8u_c3_kernelPKhiPhiii6float3_param_6+4];
	ld.param.f32 	%f1, [_Z26color_to_gray_8u_c3_kernelPKhiPhiii6float3_param_6];
	ld.param.u64 	%rd1, [_Z26color_to_gray_8u_c3_kernelPKhiPhiii6float3_param_0];
	ld.param.u32 	%r3, [_Z26color_to_gray_8u_c3_kernelPKhiPhiii6float3_param_1];
	ld.param.u64 	%rd2, [_Z26color_to_gray_8u_c3_kernelPKhiPhiii6float3_param_2];
	ld.param.u32 	%r4, [_Z26color_to_gray_8u_c3_kernelPKhiPhiii6float3_param_3];
	ld.param.u32 	%r5, [_Z26color_to_gray_8u_c3_kernelPKhiPhiii6float3_param_4];
	ld.param.u32 	%r6, [_Z26color_to_gray_8u_c3_kernelPKhiPhiii6float3_param_5];
	mov.u32 	%r8, %ctaid.x;
	mov.u32 	%r9, %ntid.x;
	mov.u32 	%r10, %tid.x;
	mad.lo.s32 	%r1, %r8, %r9, %r10;
	mov.u32 	%r11, %ctaid.y;
	mov.u32 	%r12, %ntid.y;
	mov.u32 	%r13, %tid.y;
	mad.lo.s32 	%r14, %r11, %r12, %r13;
	setp.ge.s32 	%p1, %r1, %r5;
	setp.ge.s32 	%p2, %r14, %r6;
	or.pred  	%p3, %p1, %p2;
	@%p3 bra 	$L__BB0_2;
	cvta.to.global.u64 	%rd3, %rd1;
	cvta.to.global.u64 	%rd4, %rd2;
	mul.lo.s32 	%r15, %r3, %r14;
	cvt.s64.s32 	%rd5, %r15;
	mul.lo.s32 	%r16, %r1, 3;
	cvt.s64.s32 	%rd6, %r16;
	add.s64 	%rd7, %rd5, %rd6;
	add.s64 	%rd8, %rd3, %rd7;
	mul.lo.s32 	%r17, %r4, %r14;
	cvt.s64.s32 	%rd9, %r17;
	cvt.s64.s32 	%rd10, %r1;
	add.s64 	%rd11, %rd9, %rd10;
	add.s64 	%rd12, %rd4, %rd11;
	ld.global.u8 	%rs1, [%rd8];
	cvt.rn.f32.u16 	%f4, %rs1;
	ld.global.u8 	%rs2, [%rd8+1];
	cvt.rn.f32.u16 	%f5, %rs2;
	mul.f32 	%f6, %f2, %f5;
	fma.rn.f32 	%f7, %f1, %f4, %f6;
	ld.global.u8 	%rs3, [%rd8+2];
	cvt.rn.f32.u16 	%f8, %rs3;
	fma.rn.f32 	%f9, %f3, %f8, %f7;
	setp.lt.f32 	%p4, %f9, 0f00000000;
	setp.gt.f32 	%p5, %f9, 0f437F0000;
	selp.f32 	%f10, 0f437F0000, %f9, %p5;
	add.f32 	%f11, %f10, 0f3F000000;
	selp.f32 	%f12, 0f3F000000, %f11, %p4;
	cvt.rzi.u32.f32 	%r18, %f12;
	st.global.u8 	[%rd12], %r18;
$L__BB0_2:
	ret;

}
	// .globl	_Z27color_to_gray_8u_ac4_kernelPKhiPhiii6float3
.visible .entry _Z27color_to_gray_8u_ac4_kernelPKhiPhiii6float3(
	.param .u64 .ptr .align 1 _Z27color_to_gray_8u_ac4_kernelPKhiPhiii6float3_param_0,
	.param .u32 _Z27color_to_gray_8u_ac4_kernelPKhiPhiii6float3_param_1,
	.param .u64 .ptr .align 1 _Z27color_to_gray_8u_ac4_kernelPKhiPhiii6float3_param_2,
	.param .u32 _Z27color_to_gray_8u_ac4_kernelPKhiPhiii6float3_param_3,
	.param .u32 _Z27color_to_gray_8u_ac4_kernelPKhiPhiii6float3_param_4,
	.param .u32 _Z27color_to_gray_8u_ac4_kernelPKhiPhiii6float3_param_5,
	.param .align 4 .b8 _Z27color_to_gray_8u_ac4_kernelPKhiPhiii6float3_param_6[12]
)
{
	.reg .pred 	%p<6>;
	.reg .b16 	%rs<4>;
	.reg .b32 	%r<19>;
	.reg .b32 	%f<13>;
	.reg .b64 	%rd<13>;

	ld.param.f32 	%f3, [_Z27color_to_gray_8u_ac4_kernelPKhiPhiii6float3_param_6+8];
	ld.param.f32 	%f2, [_Z27color_to_gray_8u_ac4_kernelPKhiPhiii6float3_param_6+4];
	ld.param.f32 	%f1, [_Z27color_to_gray_8u_ac4_kernelPKhiPhiii6float3_param_6];
	ld.param.u64 	%rd1, [_Z27color_to_gray_8u_ac4_kernelPKhiPhiii6float3_param_0];
	ld.param.u32 	%r3, [_Z27color_to_gray_8u_ac4_kernelPKhiPhiii6float3_param_1];
	ld.param.u64 	%rd2, [_Z27color_to_gray_8u_ac4_kernelPKhiPhiii6float3_param_2];
	ld.param.u32 	%r4, [_Z27color_to_gray_8u_ac4_kernelPKhiPhiii6float3_param_3];
	ld.param.u32 	%r5, [_Z27color_to_gray_8u_ac4_kernelPKhiPhiii6float3_param_4];
	ld.param.u32 	%r6, [_Z27color_to_gray_8u_ac4_kernelPKhiPhiii6float3_param_5];
	mov.u32 	%r8, %ctaid.x;
	mov.u32 	%r9, %ntid.x;
	mov.u32 	%r10, %tid.x;
	mad.lo.s32 	%r1, %r8, %r9, %r10;
	mov.u32 	%r11, %ctaid.y;
	mov.u32 	%r12, %ntid.y;
	mov.u32 	%r13, %tid.y;
	mad.lo.s32 	%r14, %r11, %r12, %r13;
	setp.ge.s32 	%p1, %r1, %r5;
	setp.ge.s32 	%p2, %r14, %r6;
	or.pred  	%p3, %p1, %p2;
	@%p3 bra 	$L__BB1_2;
	cvta.to.global.u64 	%rd3, %rd1;
	cvta.to.global.u64 	%rd4, %rd2;
	mul.lo.s32 	%r15, %r3, %r14;
	cvt.s64.s32 	%rd5, %r15;
	shl.b32 	%r16, %r1, 2;
	cvt.s64.s32 	%rd6, %r16;
	add.s64 	%rd7, %rd5, %rd6;
	add.s64 	%rd8, %rd3, %rd7;
	mul.lo.s32 	%r17, %r4, %r14;
	cvt.s64.s32 	%rd9, %r17;
	cvt.s64.s32 	%rd10, %r1;
	add.s64 	%rd11, %rd9, %rd10;
	add.s64 	%rd12, %rd4, %rd11;
	ld.global.u8 	%rs1, [%rd8];
	cvt.rn.f32.u16 	%f4, %rs1;
	ld.global.u8 	%rs2, [%rd8+1];
	cvt.rn.f32.u16 	%f5, %rs2;
	mul.f32 	%f6, %f2, %f5;
	fma.rn.f32 	%f7, %f1, %f4, %f6;
	ld.global.u8 	%rs3, [%rd8+2];
	cvt.rn.f32.u16 	%f8, %rs3;
	fma.rn.f32 	%f9, %f3, %f8, %f7;
	setp.lt.f32 	%p4, %f9, 0f00000000;
	setp.gt.f32 	%p5, %f9, 0f437F0000;
	selp.f32 	%f10, 0f437F0000, %f9, %p5;
	add.f32 	%f11, %f10, 0f3F000000;
	selp.f32 	%f12, 0f3F000000, %f11, %p4;
	cvt.rzi.u32.f32 	%r18, %f12;
	st.global.u8 	[%rd12], %r18;
$L__BB1_2:
	ret;

}
	// .globl	_Z26color_to_gray_8u_c4_kernelPKhiPhiii6float4
.visible .entry _Z26color_to_gray_8u_c4_kernelPKhiPhiii6float4(
	.param .u64 .ptr .align 1 _Z26color_to_gray_8u_c4_kernelPKhiPhiii6float4_param_0,
	.param .u32 _Z26color_to_gray_8u_c4_kernelPKhiPhiii6float4_param_1,
	.param .u64 .ptr .align 1 _Z26color_to_gray_8u_c4_kernelPKhiPhiii6float4_param_2,
	.param .u32 _Z26color_to_gray_8u_c4_kernelPKhiPhiii6float4_param_3,
	.param .u32 _Z26color_to_gray_8u_c4_kernelPKhiPhiii6float4_param_4,
	.param .u32 _Z26color_to_gray_8u_c4_kernelPKhiPhiii6float4_param_5,
	.param .align 16 .b8 _Z26color_to_gray_8u_c4_kernelPKhiPhiii6float4_param_6[16]
)
{
	.reg .pred 	%p<6>;
	.reg .b16 	%rs<5>;
	.reg .b32 	%r<19>;
	.reg .b32 	%f<16>;
	.reg .b64 	%rd<13>;

	ld.param.u64 	%rd1, [_Z26color_to_gray_8u_c4_kernelPKhiPhiii6float4_param_0];
	ld.param.u32 	%r3, [_Z26color_to_gray_8u_c4_kernelPKhiPhiii6float4_param_1];
	ld.param.u64 	%rd2, [_Z26color_to_gray_8u_c4_kernelPKhiPhiii6float4_param_2];
	ld.param.u32 	%r4, [_Z26color_to_gray_8u_c4_kernelPKhiPhiii6float4_param_3];
	ld.param.u32 	%r5, [_Z26color_to_gray_8u_c4_kernelPKhiPhiii6float4_param_4];
	ld.param.u32 	%r6, [_Z26color_to_gray_8u_c4_kernelPKhiPhiii6float4_param_5];
	ld.param.v4.f32 	{%f1, %f2, %f3, %f4}, [_Z26color_to_gray_8u_c4_kernelPKhiPhiii6float4_param_6];
	mov.u32 	%r8, %ctaid.x;
	mov.u32 	%r9, %ntid.x;
	mov.u32 	%r10, %tid.x;
	mad.lo.s32 	%r1, %r8, %r9, %r10;
	mov.u32 	%r11, %ctaid.y;
	mov.u32 	%r12, %ntid.y;
	mov.u32 	%r13, %tid.y;
	mad.lo.s32 	%r14, %r11, %r12, %r13;
	setp.ge.s32 	%p1, %r1, %r5;
	setp.ge.s32 	%p2, %r14, %r6;
	or.pred  	%p3, %p1, %p2;
	@%p3 bra 	$L__BB2_2;
	cvta.to.global.u64 	%rd3, %rd1;
	cvta.to.global.u64 	%rd4, %rd2;
	mul.lo.s32 	%r15, %r3, %r14;
	cvt.s64.s32 	%rd5, %r15;
	shl.b32 	%r16, %r1, 2;
	cvt.s64.s32 	%rd6, %r16;
	add.s64 	%rd7, %rd5, %rd6;
	add.s64 	%rd8, %rd3, %rd7;
	mul.lo.s32 	%r17, %r4, %r14;
	cvt.s64.s32 	%rd9, %r17;
	cvt.s64.s32 	%rd10, %r1;
	add.s64 	%rd11, %rd9, %rd10;
	add.s64 	%rd12, %rd4, %rd11;
	ld.global.u8 	%rs1, [%rd8];
	cvt.rn.f32.u16 	%f5, %rs1;
	ld.global.u8 	%rs2, [%rd8+1];
	cvt.rn.f32.u16 	%f6, %rs2;
	mul.f32 	%f7, %f2, %f6;
	fma.rn.f32 	%f8, %f1, %f5, %f7;
	ld.global.u8 	%rs3, [%rd8+2];
	cvt.rn.f32.u16 	%f9, %rs3;
	fma.rn.f32 	%f10, %f3, %f9, %f8;
	ld.global.u8 	%rs4, [%rd8+3];
	cvt.rn.f32.u16 	%f11, %rs4;
	fma.rn.f32 	%f12, %f4, %f11, %f10;
	setp.lt.f32 	%p4, %f12, 0f00000000;
	setp.gt.f32 	%p5, %f12, 0f437F0000;
	selp.f32 	%f13, 0f437F0000, %f12, %p5;
	add.f32 	%f14, %f13, 0f3F000000;
	selp.f32 	%f15, 0f3F000000, %f14, %p4;
	cvt.rzi.u32.f32 	%r18, %f15;
	st.global.u8 	[%rd12], %r18;
$L__BB2_2:
	ret;

}
	// .globl	_Z27color_to_gray_16u_c3_kernelPKtiPtiii6float3
.visible .entry _Z27color_to_gray_16u_c3_kernelPKtiPtiii6float3(
	.param .u64 .ptr .align 1 _Z27color_to_gray_16u_c3_kernelPKtiPtiii6float3_param_0,
	.param .u32 _Z27color_to_gray_16u_c3_kernelPKtiPtiii6float3_param_1,
	.param .u64 .ptr .align 1 _Z27color_to_gray_16u_c3_kernelPKtiPtiii6float3_param_2,
	.param .u32 _Z27color_to_gray_16u_c3_kernelPKtiPtiii6float3_param_3,
	.param .u32 _Z27color_to_gray_16u_c3_kernelPKtiPtiii6float3_param_4,
	.param .u32 _Z27color_to_gray_16u_c3_kernelPKtiPtiii6float3_param_5,
	.param .align 4 .b8 _Z27color_to_gray_16u_c3_kernelPKtiPtiii6float3_param_6[12]
)
{
	.reg .pred 	%p<6>;
	.reg .b16 	%rs<4>;
	.reg .b32 	%r<19>;
	.reg .b32 	%f<13>;
	.reg .b64 	%rd<13>;

	ld.param.f32 	%f3, [_Z27color_to_gray_16u_c3_kernelPKtiPtiii6float3_param_6+8];
	ld.param.f32 	%f2, [_Z27color_to_gray_16u_c3_kernelPKtiPtiii6float3_param_6+4];
	ld.param.f32 	%f1, [_Z27color_to_gray_16u_c3_kernelPKtiPtiii6float3_param_6];
	ld.param.u64 	%rd1, [_Z27color_to_gray_16u_c3_kernelPKtiPtiii6float3_param_0];
	ld.param.u32 	%r3, [_Z27color_to_gray_16u_c3_kernelPKtiPtiii6float3_param_1];
	ld.param.u64 	%rd2, [_Z27color_to_gray_16u_c3_kernelPKtiPtiii6float3_param_2];
	ld.param.u32 	%r4, [_Z27color_to_gray_16u_c3_kernelPKtiPtiii6float3_param_3];
	ld.param.u32 	%r5, [_Z27color_to_gray_16u_c3_kernelPKtiPtiii6float3_param_4];
	ld.param.u32 	%r6, [_Z27color_to_gray_16u_c3_kernelPKtiPtiii6float3_param_5];
	mov.u32 	%r8, %ctaid.x;
	mov.u32 	%r9, %ntid.x;
	mov.u32 	%r10, %tid.x;
	mad.lo.s32 	%r1, %r8, %r9, %r10;
	mov.u32 	%r11, %ctaid.y;
	mov.u32 	%r12, %ntid.y;
	mov.u32 	%r13, %tid.y;
	mad.lo.s32 	%r14, %r11, %r12, %r13;
	setp.ge.s32 	%p1, %r1, %r5;
	setp.ge.s32 	%p2, %r14, %r6;
	or.pred  	%p3, %p1, %p2;
	@%p3 bra 	$L__BB3_2;
	cvta.to.global.u64 	%rd3, %rd1;
	cvta.to.global.u64 	%rd4, %rd2;
	mul.lo.s32 	%r15, %r3, %r14;
	cvt.s64.s32 	%rd5, %r15;
	add.s64 	%rd6, %rd3, %rd5;
	mul.lo.s32 	%r16, %r1, 3;
	mul.wide.s32 	%rd7, %r16, 2;
	add.s64 	%rd8, %rd6, %rd7;
	mul.lo.s32 	%r17, %r4, %r14;
	cvt.s64.s32 	%rd9, %r17;
	add.s64 	%rd10, %rd4, %rd9;
	mul.wide.s32 	%rd11, %r1, 2;
	add.s64 	%rd12, %rd10, %rd11;
	ld.global.u16 	%rs1, [%rd8];
	cvt.rn.f32.u16 	%f4, %rs1;
	ld.global.u16 	%rs2, [%rd8+2];
	cvt.rn.f32.u16 	%f5, %rs2;
	mul.f32 	%f6, %f2, %f5;
	fma.rn.f32 	%f7, %f1, %f4, %f6;
	ld.global.u16 	%rs3, [%rd8+4];
	cvt.rn.f32.u16 	%f8, %rs3;
	fma.rn.f32 	%f9, %f3, %f8, %f7;
	setp.lt.f32 	%p4, %f9, 0f00000000;
	setp.gt.f32 	%p5, %f9, 0f477FFF00;
	selp.f32 	%f10, 0f477FFF00, %f9, %p5;
	add.f32 	%f11, %f10, 0f3F000000;
	selp.f32 	%f12, 0f3F000000, %f11, %p4;
	cvt.rzi.u32.f32 	%r18, %f12;
	st.global.u16 	[%rd12], %r18;
$L__BB3_2:
	ret;

}
	// .globl	_Z28color_to_gray_16u_ac4_kernelPKtiPtiii6float3
.visible .entry _Z28color_to_gray_16u_ac4_kernelPKtiPtiii6float3(
	.param .u64 .ptr .align 1 _Z28color_to_gray_16u_ac4_kernelPKtiPtiii6float3_param_0,
	.param .u32 _Z28color_to_gray_16u_ac4_kernelPKtiPtiii6float3_param_1,
	.param .u64 .ptr .align 1 _Z28color_to_gray_16u_ac4_kernelPKtiPtiii6float3_param_2,
	.param .u32 _Z28color_to_gray_16u_ac4_kernelPKtiPtiii6float3_param_3,
	.param .u32 _Z28color_to_gray_16u_ac4_kernelPKtiPtiii6float3_param_4,
	.param .u32 _Z28color_to_gray_16u_ac4_kernelPKtiPtiii6float3_param_5,
	.param .align 4 .b8 _Z28color_to_gray_16u_ac4_kernelPKtiPtiii6float3_param_6[12]
)
{
	.reg .pred 	%p<6>;
	.reg .b16 	%rs<4>;
	.reg .b32 	%r<19>;
	.reg .b32 	%f<13>;
	.reg .b64 	%rd<13>;

	ld.param.f32 	%f3, [_Z28color_to_gray_16u_ac4_kernelPKtiPtiii6float3_param_6+8];
	ld.param.f32 	%f2, [_Z28color_to_gray_16u_ac4_kernelPKtiPtiii6float3_param_6+4];
	ld.param.f32 	%f1, [_Z28color_to_gray_16u_ac4_kernelPKtiPtiii6float3_param_6];
	ld.param.u64 	%rd1, [_Z28color_to_gray_16u_ac4_kernelPKtiPtiii6float3_param_0];
	ld.param.u32 	%r3, [_Z28color_to_gray_16u_ac4_kernelPKtiPtiii6float3_param_1];
	ld.param.u64 	%rd2, [_Z28color_to_gray_16u_ac4_kernelPKtiPtiii6float3_param_2];
	ld.param.u32 	%r4, [_Z28color_to_gray_16u_ac4_kernelPKtiPtiii6float3_param_3];
	ld.param.u32 	%r5, [_Z28color_to_gray_16u_ac4_kernelPKtiPtiii6float3_param_4];
	ld.param.u32 	%r6, [_Z28color_to_gray_16u_ac4_kernelPKtiPtiii6float3_param_5];
	mov.u32 	%r8, %ctaid.x;
	mov.u32 	%r9, %ntid.x;
	mov.u32 	%r10, %tid.x;
	mad.lo.s32 	%r1, %r8, %r9, %r10;
	mov.u32 	%r11, %ctaid.y;
	mov.u32 	%r12, %ntid.y;
	mov.u32 	%r13, %tid.y;
	mad.lo.s32 	%r14, %r11, %r12, %r13;
	setp.ge.s32 	%p1, %r1, %r5;
	setp.ge.s32 	%p2, %r14, %r6;
	or.pred  	%p3, %p1, %p2;
	@%p3 bra 	$L__BB4_2;
	cvta.to.global.u64 	%rd3, %rd1;
	cvta.to.global.u64 	%rd4, %rd2;
	mul.lo.s32 	%r15, %r3, %r14;
	cvt.s64.s32 	%rd5, %r15;
	add.s64 	%rd6, %rd3, %rd5;
	shl.b32 	%r16, %r1, 2;
	mul.wide.s32 	%rd7, %r16, 2;
	add.s64 	%rd8, %rd6, %rd7;
	mul.lo.s32 	%r17, %r4, %r14;
	cvt.s64.s32 	%rd9, %r17;
	add.s64 	%rd10, %rd4, %rd9;
	mul.wide.s32 	%rd11, %r1, 2;
	add.s64 	%rd12, %rd10, %rd11;
	ld.global.u16 	%rs1, [%rd8];
	cvt.rn.f32.u16 	%f4, %rs1;
	ld.global.u16 	%rs2, [%rd8+2];
	cvt.rn.f32.u16 	%f5, %rs2;
	mul.f32 	%f6, %f2, %f5;
	fma.rn.f32 	%f7, %f1, %f4, %f6;
	ld.global.u16 	%rs3, [%rd8+4];
	cvt.rn.f32.u16 	%f8, %rs3;
	fma.rn.f32 	%f9, %f3, %f8, %f7;
	setp.lt.f32 	%p4, %f9, 0f00000000;
	setp.gt.f32 	%p5, %f9, 0f477FFF00;
	selp.f32 	%f10, 0f477FFF00, %f9, %p5;
	add.f32 	%f11, %f10, 0f3F000000;
	selp.f32 	%f12, 0f3F000000, %f11, %p4;
	cvt.rzi.u32.f32 	%r18, %f12;
	st.global.u16 	[%rd12], %r18;
$L__BB4_2:
	ret;

}
	// .globl	_Z27color_to_gray_16u_c4_kernelPKtiPtiii6float4
.visible .entry _Z27color_to_gray_16u_c4_kernelPKtiPtiii6float4(
	.param .u64 .ptr .align 1 _Z27color_to_gray_16u_c4_kernelPKtiPtiii6float4_param_0,
	.param .u32 _Z27color_to_gray_16u_c4_kernelPKtiPtiii6float4_param_1,
	.param .u64 .ptr .align 1 _Z27color_to_gray_16u_c4_kernelPKtiPtiii6float4_param_2,
	.param .u32 _Z27color_to_gray_16u_c4_kernelPKtiPtiii6float4_param_3,
	.param .u32 _Z27color_to_gray_16u_c4_kernelPKtiPtiii6float4_param_4,
	.param .u32 _Z27color_to_gray_16u_c4_kernelPKtiPtiii6float4_param_5,
	.param .align 16 .b8 _Z27color_to_gray_16u_c4_kernelPKtiPtiii6float4_param_6[16]
)
{
	.reg .pred 	%p<6>;
	.reg .b16 	%rs<5>;
	.reg .b32 	%r<19>;
	.reg .b32 	%f<16>;
	.reg .b64 	%rd<13>;

	ld.param.u64 	%rd1, [_Z27color_to_gray_16u_c4_kernelPKtiPtiii6float4_param_0];
	ld.param.u32 	%r3, [_Z27color_to_gray_16u_c4_kernelPKtiPtiii6float4_param_1];
	ld.param.u64 	%rd2, [_Z27color_to_gray_16u_c4_kernelPKtiPtiii6float4_param_2];
	ld.param.u32 	%r4, [_Z27color_to_gray_16u_c4_kernelPKtiPtiii6float4_param_3];
	ld.param.u32 	%r5, [_Z27color_to_gray_16u_c4_kernelPKtiPtiii6float4_param_4];
	ld.param.u32 	%r6, [_Z27color_to_gray_16u_c4_kernelPKtiPtiii6float4_param_5];
	ld.param.v4.f32 	{%f1, %f2, %f3, %f4}, [_Z27color_to_gray_16u_c4_kernelPKtiPtiii6float4_param_6];
	mov.u32 	%r8, %ctaid.x;
	mov.u32 	%r9, %ntid.x;
	mov.u32 	%r10, %tid.x;
	mad.lo.s32 	%r1, %r8, %r9, %r10;
	mov.u32 	%r11, %ctaid.y;
	mov.u32 	%r12, %ntid.y;
	mov.u32 	%r13, %tid.y;
	mad.lo.s32 	%r14, %r11, %r12, %r13;
	setp.ge.s32 	%p1, %r1, %r5;
	setp.ge.s32 	%p2, %r14, %r6;
	or.pred  	%p3, %p1, %p2;
	@%p3 bra 	$L__BB5_2;
	cvta.to.global.u64 	%rd3, %rd1;
	cvta.to.global.u64 	%rd4, %rd2;
	mul.lo.s32 	%r15, %r3, %r14;
	cvt.s64.s32 	%rd5, %r15;
	add.s64 	%rd6, %rd3, %rd5;
	shl.b32 	%r16, %r1, 2;
	mul.wide.s32 	%rd7, %r16, 2;
	add.s64 	%rd8, %rd6, %rd7;
	mul.lo.s32 	%r17, %r4, %r14;
	cvt.s64.s32 	%rd9, %r17;
	add.s64 	%rd10, %rd4, %rd9;
	mul.wide.s32 	%rd11, %r1, 2;
	add.s64 	%rd12, %rd10, %rd11;
	ld.global.u16 	%rs1, [%rd8];
	cvt.rn.f32.u16 	%f5, %rs1;
	ld.global.u16 	%rs2, [%rd8+2];
	cvt.rn.f32.u16 	%f6, %rs2;
	mul.f32 	%f7, %f2, %f6;
	fma.rn.f32 	%f8, %f1, %f5, %f7;
	ld.global.u16 	%rs3, [%rd8+4];
	cvt.rn.f32.u16 	%f9, %rs3;
	fma.rn.f32 	%f10, %f3, %f9, %f8;
	ld.global.u16 	%rs4, [%rd8+6];
	cvt.rn.f32.u16 	%f11, %rs4;
	fma.rn.f32 	%f12, %f4, %f11, %f10;
	setp.lt.f32 	%p4, %f12, 0f00000000;
	setp.gt.f32 	%p5, %f12, 0f477FFF00;
	selp.f32 	%f13, 0f477FFF00, %f12, %p5;
	add.f32 	%f14, %f13, 0f3F000000;
	selp.f32 	%f15, 0f3F000000, %f14, %p4;
	cvt.rzi.u32.f32 	%r18, %f15;
	st.global.u16 	[%rd12], %r18;
$L__BB5_2:
	ret;

}
	// .globl	_Z27color_to_gray_16s_c3_kernelPKsiPsiii6float3
.visible .entry _Z27color_to_gray_16s_c3_kernelPKsiPsiii6float3(
	.param .u64 .ptr .align 1 _Z27color_to_gray_16s_c3_kernelPKsiPsiii6float3_param_0,
	.param .u32 _Z27color_to_gray_16s_c3_kernelPKsiPsiii6float3_param_1,
	.param .u64 .ptr .align 1 _Z27color_to_gray_16s_c3_kernelPKsiPsiii6float3_param_2,
	.param .u32 _Z27color_to_gray_16s_c3_kernelPKsiPsiii6float3_param_3,
	.param .u32 _Z27color_to_gray_16s_c3_kernelPKsiPsiii6float3_param_4,
	.param .u32 _Z27color_to_gray_16s_c3_kernelPKsiPsiii6float3_param_5,
	.param .align 4 .b8 _Z27color_to_gray_16s_c3_kernelPKsiPsiii6float3_param_6[12]
)
{
	.reg .pred 	%p<7>;
	.reg .b16 	%rs<4>;
	.reg .b32 	%r<19>;
	.reg .b32 	%f<14>;
	.reg .b64 	%rd<13>;

	ld.param.f32 	%f3, [_Z27color_to_gray_16s_c3_kernelPKsiPsiii6float3_param_6+8];
	ld.param.f32 	%f2, [_Z27color_to_gray_16s_c3_kernelPKsiPsiii6float3_param_6+4];
	ld.param.f32 	%f1, [_Z27color_to_gray_16s_c3_kernelPKsiPsiii6float3_param_6];
	ld.param.u64 	%rd1, [_Z27color_to_gray_16s_c3_kernelPKsiPsiii6float3_param_0];
	ld.param.u32 	%r3, [_Z27color_to_gray_16s_c3_kernelPKsiPsiii6float3_param_1];
	ld.param.u64 	%rd2, [_Z27color_to_gray_16s_c3_kernelPKsiPsiii6float3_param_2];
	ld.param.u32 	%r4, [_Z27color_to_gray_16s_c3_kernelPKsiPsiii6float3_param_3];
	ld.param.u32 	%r5, [_Z27color_to_gray_16s_c3_kernelPKsiPsiii6float3_param_4];
	ld.param.u32 	%r6, [_Z27color_to_gray_16s_c3_kernelPKsiPsiii6float3_param_5];
	mov.u32 	%r8, %ctaid.x;
	mov.u32 	%r9, %ntid.x;
	mov.u32 	%r10, %tid.x;
	mad.lo.s32 	%r1, %r8, %r9, %r10;
	mov.u32 	%r11, %ctaid.y;
	mov.u32 	%r12, %ntid.y;
	mov.u32 	%r13, %tid.y;
	mad.lo.s32 	%r14, %r11, %r12, %r13;
	setp.ge.s32 	%p1, %r1, %r5;
	setp.ge.s32 	%p2, %r14, %r6;
	or.pred  	%p3, %p1, %p2;
	@%p3 bra 	$L__BB6_2;
	cvta.to.global.u64 	%rd3, %rd1;
	cvta.to.global.u64 	%rd4, %rd2;
	mul.lo.s32 	%r15, %r3, %r14;
	cvt.s64.s32 	%rd5, %r15;
	add.s64 	%rd6, %rd3, %rd5;
	mul.lo.s32 	%r16, %r1, 3;
	mul.wide.s32 	%rd7, %r16, 2;
	add.s64 	%rd8, %rd6, %rd7;
	mul.lo.s32 	%r17, %r4, %r14;
	cvt.s64.s32 	%rd9, %r17;
	add.s64 	%rd10, %rd4, %rd9;
	mul.wide.s32 	%rd11, %r1, 2;
	add.s64 	%rd12, %rd10, %rd11;
	ld.global.u16 	%rs1, [%rd8];
	cvt.rn.f32.s16 	%f4, %rs1;
	ld.global.u16 	%rs2, [%rd8+2];
	cvt.rn.f32.s16 	%f5, %rs2;
	mul.f32 	%f6, %f2, %f5;
	fma.rn.f32 	%f7, %f1, %f4, %f6;
	ld.global.u16 	%rs3, [%rd8+4];
	cvt.rn.f32.s16 	%f8, %rs3;
	fma.rn.f32 	%f9, %f3, %f8, %f7;
	setp.lt.f32 	%p4, %f9, 0fC7000000;
	setp.gt.f32 	%p5, %f9, 0f46FFFE00;
	selp.f32 	%f10, 0f46FFFE00, %f9, %p5;
	selp.f32 	%f11, 0fC7000000, %f10, %p4;
	setp.ge.f32 	%p6, %f11, 0f00000000;
	selp.f32 	%f12, 0f3F000000, 0fBF000000, %p6;
	add.f32 	%f13, %f11, %f12;
	cvt.rzi.s32.f32 	%r18, %f13;
	st.global.u16 	[%rd12], %r18;
$L__BB6_2:
	ret;

}
	// .globl	_Z28color_to_gray_16s_ac4_kernelPKsiPsiii6float3
.visible .entry _Z28color_to_gray_16s_ac4_kernelPKsiPsiii6float3(
	.param .u64 .ptr .align 1 _Z28color_to_gray_16s_ac4_kernelPKsiPsiii6float3_param_0,
	.param .u32 _Z28color_to_gray_16s_ac4_kernelPKsiPsiii6float3_param_1,
	.param .u64 .ptr .align 1 _Z28color_to_gray_16s_ac4_kernelPKsiPsiii6float3_param_2,
	.param .u32 _Z28color_to_gray_16s_ac4_kernelPKsiPsiii6float3_param_3,
	.param .u32 _Z28color_to_gray_16s_ac4_kernelPKsiPsiii6float3_param_4,
	.param .u32 _Z28color_to_gray_16s_ac4_kernelPKsiPsiii6float3_param_5,
	.param .align 4 .b8 _Z28color_to_gray_16s_ac4_kernelPKsiPsiii6float3_param_6[12]
)
{
	.reg .pred 	%p<7>;
	.reg .b16 	%rs<4>;
	.reg .b32 	%r<19>;
	.reg .b32 	%f<14>;
	.reg .b64 	%rd<13>;

	ld.param.f32 	%f3, [_Z28color_to_gray_16s_ac4_kernelPKsiPsiii6float3_param_6+8];
	ld.param.f32 	%f2, [_Z28color_to_gray_16s_ac4_kernelPKsiPsiii6float3_param_6+4];
	ld.param.f32 	%f1, [_Z28color_to_gray_16s_ac4_kernelPKsiPsiii6float3_param_6];
	ld.param.u64 	%rd1, [_Z28color_to_gray_16s_ac4_kernelPKsiPsiii6float3_param_0];
	ld.param.u32 	%r3, [_Z28color_to_gray_16s_ac4_kernelPKsiPsiii6float3_param_1];
	ld.param.u64 	%rd2, [_Z28color_to_gray_16s_ac4_kernelPKsiPsiii6float3_param_2];
	ld.param.u32 	%r4, [_Z28color_to_gray_16s_ac4_kernelPKsiPsiii6float3_param_3];
	ld.param.u32 	%r5, [_Z28color_to_gray_16s_ac4_kernelPKsiPsiii6float3_param_4];
	ld.param.u32 	%r6, [_Z28color_to_gray_16s_ac4_kernelPKsiPsiii6float3_param_5];
	mov.u32 	%r8, %ctaid.x;
	mov.u32 	%r9, %ntid.x;
	mov.u32 	%r10, %tid.x;
	mad.lo.s32 	%r1, %r8, %r9, %r10;
	mov.u32 	%r11, %ctaid.y;
	mov.u32 	%r12, %ntid.y;
	mov.u32 	%r13, %tid.y;
	mad.lo.s32 	%r14, %r11, %r12, %r13;
	setp.ge.s32 	%p1, %r1, %r5;
	setp.ge.s32 	%p2, %r14, %r6;
	or.pred  	%p3, %p1, %p2;
	@%p3 bra 	$L__BB7_2;
	cvta.to.global.u64 	%rd3, %rd1;
	cvta.to.global.u64 	%rd4, %rd2;
	mul.lo.s32 	%r15, %r3, %r14;
	cvt.s64.s32 	%rd5, %r15;
	add.s64 	%rd6, %rd3, %rd5;
	shl.b32 	%r16, %r1, 2;
	mul.wide.s32 	%rd7, %r16, 2;
	add.s64 	%rd8, %rd6, %rd7;
	mul.lo.s32 	%r17, %r4, %r14;
	cvt.s64.s32 	%rd9, %r17;
	add.s64 	%rd10, %rd4, %rd9;
	mul.wide.s32 	%rd11, %r1, 2;
	add.s64 	%rd12, %rd10, %rd11;
	ld.global.u16 	%rs1, [%rd8];
	cvt.rn.f32.s16 	%f4, %rs1;
	ld.global.u16 	%rs2, [%rd8+2];
	cvt.rn.f32.s16 	%f5, %rs2;
	mul.f32 	%f6, %f2, %f5;
	fma.rn.f32 	%f7, %f1, %f4, %f6;
	ld.global.u16 	%rs3, [%rd8+4];
	cvt.rn.f32.s16 	%f8, %rs3;
	fma.rn.f32 	%f9, %f3, %f8, %f7;
	setp.lt.f32 	%p4, %f9, 0fC7000000;
	setp.gt.f32 	%p5, %f9, 0f46FFFE00;
	selp.f32 	%f10, 0f46FFFE00, %f9, %p5;
	selp.f32 	%f11, 0fC7000000, %f10, %p4;
	setp.ge.f32 	%p6, %f11, 0f00000000;
	selp.f32 	%f12, 0f3F000000, 0fBF000000, %p6;
	add.f32 	%f13, %f11, %f12;
	cvt.rzi.s32.f32 	%r18, %f13;
	st.global.u16 	[%rd12], %r18;
$L__BB7_2:
	ret;

}
	// .globl	_Z27color_to_gray_16s_c4_kernelPKsiPsiii6float4
.visible .entry _Z27color_to_gray_16s_c4_kernelPKsiPsiii6float4(
	.param .u64 .ptr .align 1 _Z27color_to_gray_16s_c4_kernelPKsiPsiii6float4_param_0,
	.param .u32 _Z27color_to_gray_16s_c4_kernelPKsiPsiii6float4_param_1,
	.param .u64 .ptr .align 1 _Z27color_to_gray_16s_c4_kernelPKsiPsiii6float4_param_2,
	.param .u32 _Z27color_to_gray_16s_c4_kernelPKsiPsiii6float4_param_3,
	.param .u32 _Z27color_to_gray_16s_c4_kernelPKsiPsiii6float4_param_4,
	.param .u32 _Z27color_to_gray_16s_c4_kernelPKsiPsiii6float4_param_5,
	.param .align 16 .b8 _Z27color_to_gray_16s_c4_kernelPKsiPsiii6float4_param_6[16]
)
{
	.reg .pred 	%p<7>;
	.reg .b16 	%rs<5>;
	.reg .b32 	%r<19>;
	.reg .b32 	%f<17>;
	.reg .b64 	%rd<13>;

	ld.param.u64 	%rd1, [_Z27color_to_gray_16s_c4_kernelPKsiPsiii6float4_param_0];
	ld.param.u32 	%r3, [_Z27color_to_gray_16s_c4_kernelPKsiPsiii6float4_param_1];
	ld.param.u64 	%rd2, [_Z27color_to_gray_16s_c4_kernelPKsiPsiii6float4_param_2];
	ld.param.u32 	%r4, [_Z27color_to_gray_16s_c4_kernelPKsiPsiii6float4_param_3];
	ld.param.u32 	%r5, [_Z27color_to_gray_16s_c4_kernelPKsiPsiii6float4_param_4];
	ld.param.u32 	%r6, [_Z27color_to_gray_16s_c4_kernelPKsiPsiii6float4_param_5];
	ld.param.v4.f32 	{%f1, %f2, %f3, %f4}, [_Z27color_to_gray_16s_c4_kernelPKsiPsiii6float4_param_6];
	mov.u32 	%r8, %ctaid.x;
	mov.u32 	%r9, %ntid.x;
	mov.u32 	%r10, %tid.x;
	mad.lo.s32 	%r1, %r8, %r9, %r10;
	mov.u32 	%r11, %ctaid.y;
	mov.u32 	%r12, %ntid.y;
	mov.u32 	%r13, %tid.y;
	mad.lo.s32 	%r14, %r11, %r12, %r13;
	setp.ge.s32 	%p1, %r1, %r5;
	setp.ge.s32 	%p2, %r14, %r6;
	or.pred  	%p3, %p1, %p2;
	@%p3 bra 	$L__BB8_2;
	cvta.to.global.u64 	%rd3, %rd1;
	cvta.to.global.u64 	%rd4, %rd2;
	mul.lo.s32 	%r15, %r3, %r14;
	cvt.s64.s32 	%rd5, %r15;
	add.s64 	%rd6, %rd3, %rd5;
	shl.b32 	%r16, %r1, 2;
	mul.wide.s32 	%rd7, %r16, 2;
	add.s64 	%rd8, %rd6, %rd7;
	mul.lo.s32 	%r17, %r4, %r14;
	cvt.s64.s32 	%rd9, %r17;
	add.s64 	%rd10, %rd4, %rd9;
	mul.wide.s32 	%rd11, %r1, 2;
	add.s64 	%rd12, %rd10, %rd11;
	ld.global.u16 	%rs1, [%rd8];
	cvt.rn.f32.s16 	%f5, %rs1;
	ld.global.u16 	%rs2, [%rd8+2];
	cvt.rn.f32.s16 	%f6, %rs2;
	mul.f32 	%f7, %f2, %f6;
	fma.rn.f32 	%f8, %f1, %f5, %f7;
	ld.global.u16 	%rs3, [%rd8+4];
	cvt.rn.f32.s16 	%f9, %rs3;
	fma.rn.f32 	%f10, %f3, %f9, %f8;
	ld.global.u16 	%rs4, [%rd8+6];
	cvt.rn.f32.s16 	%f11, %rs4;
	fma.rn.f32 	%f12, %f4, %f11, %f10;
	setp.lt.f32 	%p4, %f12, 0fC7000000;
	setp.gt.f32 	%p5, %f12, 0f46FFFE00;
	selp.f32 	%f13, 0f46FFFE00, %f12, %p5;
	selp.f32 	%f14, 0fC7000000, %f13, %p4;
	setp.ge.f32 	%p6, %f14, 0f00000000;
	selp.f32 	%f15, 0f3F000000, 0fBF000000, %p6;
	add.f32 	%f16, %f14, %f15;
	cvt.rzi.s32.f32 	%r18, %f16;
	st.global.u16 	[%rd12], %r18;
$L__BB8_2:
	ret;

}
	// .globl	_Z27color_to_gray_32f_c3_kernelPKfiPfiii6float3
.visible .entry _Z27color_to_gray_32f_c3_kernelPKfiPfiii6float3(
	.param .u64 .ptr .align 1 _Z27color_to_gray_32f_c3_kernelPKfiPfiii6float3_param_0,
	.param .u32 _Z27color_to_gray_32f_c3_kernelPKfiPfiii6float3_param_1,
	.param .u64 .ptr .align 1 _Z27color_to_gray_32f_c3_kernelPKfiPfiii6float3_param_2,
	.param .u32 _Z27color_to_gray_32f_c3_kernelPKfiPfiii6float3_param_3,
	.param .u32 _Z27color_to_gray_32f_c3_kernelPKfiPfiii6float3_param_4,
	.param .u32 _Z27color_to_gray_32f_c3_kernelPKfiPfiii6float3_param_5,
	.param .align 4 .b8 _Z27color_to_gray_32f_c3_kernelPKfiPfiii6float3_param_6[12]
)
{
	.reg .pred 	%p<4>;
	.reg .b32 	%r<18>;
	.reg .b32 	%f<10>;
	.reg .b64 	%rd<13>;

	ld.param.f32 	%f3, [_Z27color_to_gray_32f_c3_kernelPKfiPfiii6float3_param_6+8];
	ld.param.f32 	%f2, [_Z27color_to_gray_32f_c3_kernelPKfiPfiii6float3_param_6+4];
	ld.param.f32 	%f1, [_Z27color_to_gray_32f_c3_kernelPKfiPfiii6float3_param_6];
	ld.param.u64 	%rd1, [_Z27color_to_gray_32f_c3_kernelPKfiPfiii6float3_param_0];
	ld.param.u32 	%r3, [_Z27color_to_gray_32f_c3_kernelPKfiPfiii6float3_param_1];
	ld.param.u64 	%rd2, [_Z27color_to_gray_32f_c3_kernelPKfiPfiii6float3_param_2];
	ld.param.u32 	%r4, [_Z27color_to_gray_32f_c3_kernelPKfiPfiii6float3_param_3];
	ld.param.u32 	%r5, [_Z27color_to_gray_32f_c3_kernelPKfiPfiii6float3_param_4];
	ld.param.u32 	%r6, [_Z27color_to_gray_32f_c3_kernelPKfiPfiii6float3_param_5];
	mov.u32 	%r8, %ctaid.x;
	mov.u32 	%r9, %ntid.x;
	mov.u32 	%r10, %tid.x;
	mad.lo.s32 	%r1, %r8, %r9, %r10;
	mov.u32 	%r11, %ctaid.y;
	mov.u32 	%r12, %ntid.y;
	mov.u32 	%r13, %tid.y;
	mad.lo.s32 	%r14, %r11, %r12, %r13;
	setp.ge.s32 	%p1, %r1, %r5;
	setp.ge.s32 	%p2, %r14, %r6;
	or.pred  	%p3, %p1, %p2;
	@%p3 bra 	$L__BB9_2;
	cvta.to.global.u64 	%rd3, %rd1;
	cvta.to.global.u64 	%rd4, %rd2;
	mul.lo.s32 	%r15, %r3, %r14;
	cvt.s64.s32 	%rd5, %r15;
	add.s64 	%rd6, %rd3, %rd5;
	mul.lo.s32 	%r16, %r1, 3;
	mul.wide.s32 	%rd7, %r16, 4;
	add.s64 	%rd8, %rd6, %rd7;
	mul.lo.s32 	%r17, %r4, %r14;
	cvt.s64.s32 	%rd9, %r17;
	add.s64 	%rd10, %rd4, %rd9;
	mul.wide.s32 	%rd11, %r1, 4;
	add.s64 	%rd12, %rd10, %rd11;
	ld.global.f32 	%f4, [%rd8];
	ld.global.f32 	%f5, [%rd8+4];
	mul.f32 	%f6, %f2, %f5;
	fma.rn.f32 	%f7, %f1, %f4, %f6;
	ld.global.f32 	%f8, [%rd8+8];
	fma.rn.f32 	%f9, %f3, %f8, %f7;
	st.global.f32 	[%rd12], %f9;
$L__BB9_2:
	ret;

}
	// .globl	_Z28color_to_gray_32f_ac4_kernelPKfiPfiii6float3
.visible .entry _Z28color_to_gray_32f_ac4_kernelPKfiPfiii6float3(
	.param .u64 .ptr .align 1 _Z28color_to_gray_32f_ac4_kernelPKfiPfiii6float3_param_0,
	.param .u32 _Z28color_to_gray_32f_ac4_kernelPKfiPfiii6float3_param_1,
	.param .u64 .ptr .align 1 _Z28color_to_gray_32f_ac4_kernelPKfiPfiii6float3_param_2,
	.param .u32 _Z28color_to_gray_32f_ac4_kernelPKfiPfiii6float3_param_3,
	.param .u32 _Z28color_to_gray_32f_ac4_kernelPKfiPfiii6float3_param_4,
	.param .u32 _Z28color_to_gray_32f_ac4_kernelPKfiPfiii6float3_param_5,
	.param .align 4 .b8 _Z28color_to_gray_32f_ac4_kernelPKfiPfiii6float3_param_6[12]
)
{
	.reg .pred 	%p<4>;
	.reg .b32 	%r<18>;
	.reg .b32 	%f<10>;
	.reg .b64 	%rd<13>;

	ld.param.f32 	%f3, [_Z28color_to_gray_32f_ac4_kernelPKfiPfiii6float3_param_6+8];
	ld.param.f32 	%f2, [_Z28color_to_gray_32f_ac4_kernelPKfiPfiii6float3_param_6+4];
	ld.param.f32 	%f1, [_Z28color_to_gray_32f_ac4_kernelPKfiPfiii6float3_param_6];
	ld.param.u64 	%rd1, [_Z28color_to_gray_32f_ac4_kernelPKfiPfiii6float3_param_0];
	ld.param.u32 	%r3, [_Z28color_to_gray_32f_ac4_kernelPKfiPfiii6float3_param_1];
	ld.param.u64 	%rd2, [_Z28color_to_gray_32f_ac4_kernelPKfiPfiii6float3_param_2];
	ld.param.u32 	%r4, [_Z28color_to_gray_32f_ac4_kernelPKfiPfiii6float3_param_3];
	ld.param.u32 	%r5, [_Z28color_to_gray_32f_ac4_kernelPKfiPfiii6float3_param_4];
	ld.param.u32 	%r6, [_Z28color_to_gray_32f_ac4_kernelPKfiPfiii6float3_param_5];
	mov.u32 	%r8, %ctaid.x;
	mov.u32 	%r9, %ntid.x;
	mov.u32 	%r10, %tid.x;
	mad.lo.s32 	%r1, %r8, %r9, %r10;
	mov.u32 	%r11, %ctaid.y;
	mov.u32 	%r12, %ntid.y;
	mov.u32 	%r13, %tid.y;
	mad.lo.s32 	%r14, %r11, %r12, %r13;
	setp.ge.s32 	%p1, %r1, %r5;
	setp.ge.s32 	%p2, %r14, %r6;
	or.pred  	%p3, %p1, %p2;
	@%p3 bra 	$L__BB10_2;
	cvta.to.global.u64 	%rd3, %rd1;
	cvta.to.global.u64 	%rd4, %rd2;
	mul.lo.s32 	%r15, %r3, %r14;
	cvt.s64.s32 	%rd5, %r15;
	add.s64 	%rd6, %rd3, %rd5;
	shl.b32 	%r16, %r1, 2;
	mul.wide.s32 	%rd7, %r16, 4;
	add.s64 	%rd8, %rd6, %rd7;
	mul.lo.s32 	%r17, %r4, %r14;
	cvt.s64.s32 	%rd9, %r17;
	add.s64 	%rd10, %rd4, %rd9;
	mul.wide.s32 	%rd11, %r1, 4;
	add.s64 	%rd12, %rd10, %rd11;
	ld.global.f32 	%f4, [%rd8];
	ld.global.f32 	%f5, [%rd8+4];
	mul.f32 	%f6, %f2, %f5;
	fma.rn.f32 	%f7, %f1, %f4, %f6;
	ld.global.f32 	%f8, [%rd8+8];
	fma.rn.f32 	%f9, %f3, %f8, %f7;
	st.global.f32 	[%rd12], %f9;
$L__BB10_2:
	ret;

}
	// .globl	_Z27color_to_gray_32f_c4_kernelPKfiPfiii6float4
.visible .entry _Z27color_to_gray_32f_c4_kernelPKfiPfiii6float4(
	.param .u64 .ptr .align 1 _Z27color_to_gray_32f_c4_kernelPKfiPfiii6float4_param_0,
	.param .u32 _Z27color_to_gray_32f_c4_kernelPKfiPfiii6float4_param_1,
	.param .u64 .ptr .align 1 _Z27color_to_gray_32f_c4_kernelPKfiPfiii6float4_param_2,
	.param .u32 _Z27color_to_gray_32f_c4_kernelPKfiPfiii6float4_param_3,
	.param .u32 _Z27color_to_gray_32f_c4_kernelPKfiPfiii6float4_param_4,
	.param .u32 _Z27color_to_gray_32f_c4_kernelPKfiPfiii6float4_param_5,
	.param .align 16 .b8 _Z27color_to_gray_32f_c4_kernelPKfiPfiii6float4_param_6[16]
)
{
	.reg .pred 	%p<4>;
	.reg .b32 	%r<18>;
	.reg .b32 	%f<13>;
	.reg .b64 	%rd<13>;

	ld.param.u64 	%rd1, [_Z27color_to_gray_32f_c4_kernelPKfiPfiii6float4_param_0];
	ld.param.u32 	%r3, [_Z27color_to_gray_32f_c4_kernelPKfiPfiii6float4_param_1];
	ld.param.u64 	%rd2, [_Z27color_to_gray_32f_c4_kernelPKfiPfiii6float4_param_2];
	ld.param.u32 	%r4, [_Z27color_to_gray_32f_c4_kernelPKfiPfiii6float4_param_3];
	ld.param.u32 	%r5, [_Z27color_to_gray_32f_c4_kernelPKfiPfiii6float4_param_4];
	ld.param.u32 	%r6, [_Z27color_to_gray_32f_c4_kernelPKfiPfiii6float4_param_5];
	ld.param.v4.f32 	{%f1, %f2, %f3, %f4}, [_Z27color_to_gray_32f_c4_kernelPKfiPfiii6float4_param_6];
	mov.u32 	%r8, %ctaid.x;
	mov.u32 	%r9, %ntid.x;
	mov.u32 	%r10, %tid.x;
	mad.lo.s32 	%r1, %r8, %r9, %r10;
	mov.u32 	%r11, %ctaid.y;
	mov.u32 	%r12, %ntid.y;
	mov.u32 	%r13, %tid.y;
	mad.lo.s32 	%r14, %r11, %r12, %r13;
	setp.ge.s32 	%p1, %r1, %r5;
	setp.ge.s32 	%p2, %r14, %r6;
	or.pred  	%p3, %p1, %p2;
	@%p3 bra 	$L__BB11_2;
	cvta.to.global.u64 	%rd3, %rd1;
	cvta.to.global.u64 	%rd4, %rd2;
	mul.lo.s32 	%r15, %r3, %r14;
	cvt.s64.s32 	%rd5, %r15;
	add.s64 	%rd6, %rd3, %rd5;
	shl.b32 	%r16, %r1, 2;
	mul.wide.s32 	%rd7, %r16, 4;
	add.s64 	%rd8, %rd6, %rd7;
	mul.lo.s32 	%r17, %r4, %r14;
	cvt.s64.s32 	%rd9, %r17;
	add.s64 	%rd10, %rd4, %rd9;
	mul.wide.s32 	%rd11, %r1, 4;
	add.s64 	%rd12, %rd10, %rd11;
	ld.global.f32 	%f5, [%rd8];
	ld.global.f32 	%f6, [%rd8+4];
	mul.f32 	%f7, %f2, %f6;
	fma.rn.f32 	%f8, %f1, %f5, %f7;
	ld.global.f32 	%f9, [%rd8+8];
	fma.rn.f32 	%f10, %f3, %f9, %f8;
	ld.global.f32 	%f11, [%rd8+12];
	fma.rn.f32 	%f12, %f4, %f11, %f10;
	st.global.f32 	[%rd12], %f12;
$L__BB11_2:
	ret;

}


// ===== COMPILED SASS (sm_100) =====

	.target	sm_100

	.elftype	@"ET_EXEC"


//--------------------- .note.nv.tkinfo           --------------------------
	.section	.note.nv.tkinfo,"",@"SHT_NOTE"
	.sectionflags	@"SHF_NOTE_NV_TKINFO"
	.tkinfo
        /*0018*/ 	.word	0x00000002
        /*0030*/ 	.string	""
        /*0030*/ 	.string	"ptxas"
        /*0030*/ 	.string	"Cuda compilation tools, release 13.0, V13.0.88"
        /*0030*/ 	.string	"Build cuda_13.0.r13.0/compiler.36424714_0"
        /*0030*/ 	.string	"-arch sm_100 -m 64 "



//--------------------- .note.nv.cuinfo           --------------------------
	.section	.note.nv.cuinfo,"",@"SHT_NOTE"
	.sectionflags	@"SHF_NOTE_NV_CUINFO"
        /*0018*/ 	.short	0x0002
        /*001a*/ 	.short	0x0064
        /*001c*/ 	.short	0x0082
	.zero		2


//--------------------- .nv.info                  --------------------------
	.section	.nv.info,"",@"SHT_CUDA_INFO"
	.align	4


	//----- nvinfo : EIATTR_REGCOUNT
	.align		4
        /*0000*/ 	.byte	0x04, 0x2f
        /*0002*/ 	.short	(.L_1 - .L_0)
	.align		4
.L_0:
        /*0004*/ 	.word	index@(_Z26color_to_gray_8u_c3_kernelPKhiPhiii6float3)
        /*0008*/ 	.word	0x0000000b


	//----- nvinfo : EIATTR_FRAME_SIZE
	.align		4
.L_1:
        /*000c*/ 	.byte	0x04, 0x11
        /*000e*/ 	.short	(.L_3 - .L_2)
	.align		4
.L_2:
        /*0010*/ 	.word	index@(_Z26color_to_gray_8u_c3_kernelPKhiPhiii6float3)
        /*0014*/ 	.word	0x00000000


	//----- nvinfo : EIATTR_REGCOUNT
	.align		4
.L_3:
        /*0018*/ 	.byte	0x04, 0x2f
        /*001a*/ 	.short	(.L_5 - .L_4)
	.align		4
.L_4:
        /*001c*/ 	.word	index@(_Z27color_to_gray_8u_ac4_kernelPKhiPhiii6float3)
        /*0020*/ 	.word	0x0000000b


	//----- nvinfo : EIATTR_FRAME_SIZE
	.align		4
.L_5:
        /*0024*/ 	.byte	0x04, 0x11
        /*0026*/ 	.short	(.L_7 - .L_6)
	.align		4
.L_6:
        /*0028*/ 	.word	index@(_Z27color_to_gray_8u_ac4_kernelPKhiPhiii6float3)
        /*002c*/ 	.word	0x00000000


	//----- nvinfo : EIATTR_REGCOUNT
	.align		4
.L_7:
        /*0030*/ 	.byte	0x04, 0x2f
        /*0032*/ 	.short	(.L_9 - .L_8)
	.align		4
.L_8:
        /*0034*/ 	.word	index@(_Z26color_to_gray_8u_c4_kernelPKhiPhiii6float4)
        /*0038*/ 	.word	0x0000000c


	//----- nvinfo : EIATTR_FRAME_SIZE
	.align		4
.L_9:
        /*003c*/ 	.byte	0x04, 0x11
        /*003e*/ 	.short	(.L_11 - .L_10)
	.align		4
.L_10:
        /*0040*/ 	.word	index@(_Z26color_to_gray_8u_c4_kernelPKhiPhiii6float4)
        /*0044*/ 	.word	0x00000000


	//----- nvinfo : EIATTR_REGCOUNT
	.align		4
.L_11:
        /*0048*/ 	.byte	0x04, 0x2f
        /*004a*/ 	.short	(.L_13 - .L_12)
	.align		4
.L_12:
        /*004c*/ 	.word	index@(_Z27color_to_gray_16u_c3_kernelPKtiPtiii6float3)
        /*0050*/ 	.word	0x0000000c


	//----- nvinfo : EIATTR_FRAME_SIZE
	.align		4
.L_13:
        /*0054*/ 	.byte	0x04, 0x11
        /*0056*/ 	.short	(.L_15 - .L_14)
	.align		4
.L_14:
        /*0058*/ 	.word	index@(_Z27color_to_gray_16u_c3_kernelPKtiPtiii6float3)
        /*005c*/ 	.word	0x00000000


	//----- nvinfo : EIATTR_REGCOUNT
	.align		4
.L_15:
        /*0060*/ 	.byte	0x04, 0x2f
        /*0062*/ 	.short	(.L_17 - .L_16)
	.align		4
.L_16:
        /*0064*/ 	.word	index@(_Z28color_to_gray_16u_ac4_kernelPKtiPtiii6float3)
        /*0068*/ 	.word	0x0000000c


	//----- nvinfo : EIATTR_FRAME_SIZE
	.align		4
.L_17:
        /*006c*/ 	.byte	0x04, 0x11
        /*006e*/ 	.short	(.L_19 - .L_18)
	.align		4
.L_18:
        /*0070*/ 	.word	index@(_Z28color_to_gray_16u_ac4_kernelPKtiPtiii6float3)
        /*0074*/ 	.word	0x00000000


	//----- nvinfo : EIATTR_REGCOUNT
	.align		4
.L_19:
        /*0078*/ 	.byte	0x04, 0x2f
        /*007a*/ 	.short	(.L_21 - .L_20)
	.align		4
.L_20:
        /*007c*/ 	.word	index@(_Z27color_to_gray_16u_c4_kernelPKtiPtiii6float4)
        /*0080*/ 	.word	0x0000000d


	//----- nvinfo : EIATTR_FRAME_SIZE
	.align		4
.L_21:
        /*0084*/ 	.byte	0x04, 0x11
        /*0086*/ 	.short	(.L_23 - .L_22)
	.align		4
.L_22:
        /*0088*/ 	.word	index@(_Z27color_to_gray_16u_c4_kernelPKtiPtiii6float4)
        /*008c*/ 	.word	0x00000000


	//----- nvinfo : EIATTR_REGCOUNT
	.align		4
.L_23:
        /*0090*/ 	.byte	0x04, 0x2f
        /*0092*/ 	.short	(.L_25 - .L_24)
	.align		4
.L_24:
        /*0094*/ 	.word	index@(_Z27color_to_gray_16s_c3_kernelPKsiPsiii6float3)
        /*0098*/ 	.word	0x0000000b


	//----- nvinfo : EIATTR_FRAME_SIZE
	.align		4
.L_25:
        /*009c*/ 	.byte	0x04, 0x11
        /*009e*/ 	.short	(.L_27 - .L_26)
	.align		4
.L_26:
        /*00a0*/ 	.word	index@(_Z27color_to_gray_16s_c3_kernelPKsiPsiii6float3)
        /*00a4*/ 	.word	0x00000000


	//----- nvinfo : EIATTR_REGCOUNT
	.align		4
.L_27:
        /*00a8*/ 	.byte	0x04, 0x2f
        /*00aa*/ 	.short	(.L_29 - .L_28)
	.align		4
.L_28:
        /*00ac*/ 	.word	index@(_Z28color_to_gray_16s_ac4_kernelPKsiPsiii6float3)
        /*00b0*/ 	.word	0x0000000b


	//----- nvinfo : EIATTR_FRAME_SIZE
	.align		4
.L_29:
        /*00b4*/ 	.byte	0x04, 0x11
        /*00b6*/ 	.short	(.L_31 - .L_30)
	.align		4
.L_30:
        /*00b8*/ 	.word	index@(_Z28color_to_gray_16s_ac4_kernelPKsiPsiii6float3)
        /*00bc*/ 	.word	0x00000000


	//----- nvinfo : EIATTR_REGCOUNT
	.align		4
.L_31:
        /*00c0*/ 	.byte	0x04, 0x2f
        /*00c2*/ 	.short	(.L_33 - .L_32)
	.align		4
.L_32:
        /*00c4*/ 	.word	index@(_Z27color_to_gray_16s_c4_kernelPKsiPsiii6float4)
        /*00c8*/ 	.word	0x0000000d


	//----- nvinfo : EIATTR_FRAME_SIZE
	.align		4
.L_33:
        /*00cc*/ 	.byte	0x04, 0x11
        /*00ce*/ 	.short	(.L_35 - .L_34)
	.align		4
.L_34:
        /*00d0*/ 	.word	index@(_Z27color_to_gray_16s_c4_kernelPKsiPsiii6float4)
        /*00d4*/ 	.word	0x00000000


	//----- nvinfo : EIATTR_REGCOUNT
	.align		4
.L_35:
        /*00d8*/ 	.byte	0x04, 0x2f
        /*00da*/ 	.short	(.L_37 - .L_36)
	.align		4
.L_36:
        /*00dc*/ 	.word	index@(_Z27color_to_gray_32f_c3_kernelPKfiPfiii6float3)
        /*00e0*/ 	.word	0x0000000e


	//----- nvinfo : EIATTR_FRAME_SIZE
	.align		4
.L_37:
        /*00e4*/ 	.byte	0x04, 0x11
        /*00e6*/ 	.short	(.L_39 - .L_38)
	.align		4
.L_38:
        /*00e8*/ 	.word	index@(_Z27color_to_gray_32f_c3_kernelPKfiPfiii6float3)
        /*00ec*/ 	.word	0x00000000


	//----- nvinfo : EIATTR_REGCOUNT
	.align		4
.L_39:
        /*00f0*/ 	.byte	0x04, 0x2f
        /*00f2*/ 	.short	(.L_41 - .L_40)
	.align		4
.L_40:
        /*00f4*/ 	.word	index@(_Z28color_to_gray_32f_ac4_kernelPKfiPfiii6float3)
        /*00f8*/ 	.word	0x0000000e


	//----- nvinfo : EIATTR_FRAME_SIZE
	.align		4
.L_41:
        /*00fc*/ 	.byte	0x04, 0x11
        /*00fe*/ 	.short	(.L_43 - .L_42)
	.align		4
.L_42:
        /*0100*/ 	.word	index@(_Z28color_to_gray_32f_ac4_kernelPKfiPfiii6float3)
        /*0104*/ 	.word	0x00000000


	//----- nvinfo : EIATTR_REGCOUNT
	.align		4
.L_43:
        /*0108*/ 	.byte	0x04, 0x2f
        /*010a*/ 	.short	(.L_45 - .L_44)
	.align		4
.L_44:
        /*010c*/ 	.word	index@(_Z27color_to_gray_32f_c4_kernelPKfiPfiii6float4)
        /*0110*/ 	.word	0x0000000e


	//----- nvinfo : EIATTR_FRAME_SIZE
	.align		4
.L_45:
        /*0114*/ 	.byte	0x04, 0x11
        /*0116*/ 	.short	(.L_47 - .L_46)
	.align		4
.L_46:
        /*0118*/ 	.word	index@(_Z27color_to_gray_32f_c4_kernelPKfiPfiii6float4)
        /*011c*/ 	.word	0x00000000


	//----- nvinfo : EIATTR_MIN_STACK_SIZE
	.align		4
.L_47:
        /*0120*/ 	.byte	0x04, 0x12
        /*0122*/ 	.short	(.L_49 - .L_48)
	.align		4
.L_48:
        /*0124*/ 	.word	index@(_Z27color_to_gray_32f_c4_kernelPKfiPfiii6float4)
        /*0128*/ 	.word	0x00000000


	//----- nvinfo : EIATTR_MIN_STACK_SIZE
	.align		4
.L_49:
        /*012c*/ 	.byte	0x04, 0x12
        /*012e*/ 	.short	(.L_51 - .L_50)
	.align		4
.L_50:
        /*0130*/ 	.word	index@(_Z28color_to_gray_32f_ac4_kernelPKfiPfiii6float3)
        /*0134*/ 	.word	0x00000000


	//----- nvinfo : EIATTR_MIN_STACK_SIZE
	.align		4
.L_51:
        /*0138*/ 	.byte	0x04, 0x12
        /*013a*/ 	.short	(.L_53 - .L_52)
	.align		4
.L_52:
        /*013c*/ 	.word	index@(_Z27color_to_gray_32f_c3_kernelPKfiPfiii6float3)
        /*0140*/ 	.word	0x00000000


	//----- nvinfo : EIATTR_MIN_STACK_SIZE
	.align		4
.L_53:
        /*0144*/ 	.byte	0x04, 0x12
        /*0146*/ 	.short	(.L_55 - .L_54)
	.align		4
.L_54:
        /*0148*/ 	.word	index@(_Z27color_to_gray_16s_c4_kernelPKsiPsiii6float4)
        /*014c*/ 	.word	0x00000000


	//----- nvinfo : EIATTR_MIN_STACK_SIZE
	.align		4
.L_55:
        /*0150*/ 	.byte	0x04, 0x12
        /*0152*/ 	.short	(.L_57 - .L_56)
	.align		4
.L_56:
        /*0154*/ 	.word	index@(_Z28color_to_gray_16s_ac4_kernelPKsiPsiii6float3)
        /*0158*/ 	.word	0x00000000


	//----- nvinfo : EIATTR_MIN_STACK_SIZE
	.align		4
.L_57:
        /*015c*/ 	.byte	0x04, 0x12
        /*015e*/ 	.short	(.L_59 - .L_58)
	.align		4
.L_58:
        /*0160*/ 	.word	index@(_Z27color_to_gray_16s_c3_kernelPKsiPsiii6float3)
        /*0164*/ 	.word	0x00000000


	//----- nvinfo : EIATTR_MIN_STACK_SIZE
	.align		4
.L_59:
        /*0168*/ 	.byte	0x04, 0x12
        /*016a*/ 	.short	(.L_61 - .L_60)
	.align		4
.L_60:
        /*016c*/ 	.word	index@(_Z27color_to_gray_16u_c4_kernelPKtiPtiii6float4)
        /*0170*/ 	.word	0x00000000


	//----- nvinfo : EIATTR_MIN_STACK_SIZE
	.align		4
.L_61:
        /*0174*/ 	.byte	0x04, 0x12
        /*0176*/ 	.short	(.L_63 - .L_62)
	.align		4
.L_62:
        /*0178*/ 	.word	index@(_Z28color_to_gray_16u_ac4_kernelPKtiPtiii6float3)
        /*017c*/ 	.word	0x00000000


	//----- nvinfo : EIATTR_MIN_STACK_SIZE
	.align		4
.L_63:
        /*0180*/ 	.byte	0x04, 0x12
        /*0182*/ 	.short	(.L_65 - .L_64)
	.align		4
.L_64:
        /*0184*/ 	.word	index@(_Z27color_to_gray_16u_c3_kernelPKtiPtiii6float3)
        /*0188*/ 	.word	0x00000000


	//----- nvinfo : EIATTR_MIN_STACK_SIZE
	.align		4
.L_65:
        /*018c*/ 	.byte	0x04, 0x12
        /*018e*/ 	.short	(.L_67 - .L_66)
	.align		4
.L_66:
        /*0190*/ 	.word	index@(_Z26color_to_gray_8u_c4_kernelPKhiPhiii6float4)
        /*0194*/ 	.word	0x00000000


	//----- nvinfo : EIATTR_MIN_STACK_SIZE
	.align		4
.L_67:
        /*0198*/ 	.byte	0x04, 0x12
        /*019a*/ 	.short	(.L_69 - .L_68)
	.align		4
.L_68:
        /*019c*/ 	.word	index@(_Z27color_to_gray_8u_ac4_kernelPKhiPhiii6float3)
        /*01a0*/ 	.word	0x00000000


	//----- nvinfo : EIATTR_MIN_STACK_SIZE
	.align		4
.L_69:
        /*01a4*/ 	.byte	0x04, 0x12
        /*01a6*/ 	.short	(.L_71 - .L_70)
	.align		4
.L_70:
        /*01a8*/ 	.word	index@(_Z26color_to_gray_8u_c3_kernelPKhiPhiii6float3)
        /*01ac*/ 	.word	0x00000000
.L_71:


//--------------------- .nv.compat                --------------------------
	.section	.nv.compat,"",@"SHT_CUDA_COMPAT_INFO"
	.align	4
        /*0000*/ 	.byte	0x02, 0x09, 0x00, 0x00, 0x02, 0x02, 0x01, 0x00, 0x02, 0x05, 0x05, 0x00, 0x03, 0x07, 0x01, 0x01
        /*0010*/ 	.byte	0x02, 0x03, 0x00, 0x00, 0x02, 0x06, 0x01, 0x00, 0x04, 0x0b, 0x08, 0x00, 0x01, 0x00, 0x00, 0x00
        /*0020*/ 	.byte	0x00, 0x00, 0x00, 0x00


//--------------------- .nv.info._Z27color_to_gray_32f_c4_kernelPKfiPfiii6float4 --------------------------
	.section	.nv.info._Z27color_to_gray_32f_c4_kernelPKfiPfiii6float4,"",@"SHT_CUDA_INFO"
	.sectionflags	@""
	.align	4


	//----- nvinfo : EIATTR_CUDA_API_VERSION
	.align		4
        /*0000*/ 	.byte	0x04, 0x37
        /*0002*/ 	.short	(.L_73 - .L_72)
.L_72:
        /*0004*/ 	.word	0x00000082


	//----- nvinfo : EIATTR_KPARAM_INFO
	.align		4
.L_73:
        /*0008*/ 	.byte	0x04, 0x17
        /*000a*/ 	.short	(.L_75 - .L_74)
.L_74:
        /*000c*/ 	.word	0x00000000
        /*0010*/ 	.short	0x0006
        /*0012*/ 	.short	0x0030
        /*0014*/ 	.byte	0x00, 0xf0, 0x41, 0x00


	//----- nvinfo : EIATTR_KPARAM_INFO
	.align		4
.L_75:
        /*0018*/ 	.byte	0x04, 0x17
        /*001a*/ 	.short	(.L_77 - .L_76)
.L_76:
        /*001c*/ 	.word	0x00000000
        /*0020*/ 	.short	0x0005
        /*0022*/ 	.short	0x0020
        /*0024*/ 	.byte	0x00, 0xf0, 0x11, 0x00


	//----- nvinfo : EIATTR_KPARAM_INFO
	.align		4
.L_77:
        /*0028*/ 	.byte	0x04, 0x17
        /*002a*/ 	.short	(.L_79 - .L_78)
.L_78:
        /*002c*/ 	.word	0x00000000
        /*0030*/ 	.short	0x0004
        /*0032*/ 	.short	0x001c
        /*0034*/ 	.byte	0x00, 0xf0, 0x11, 0x00


	//----- nvinfo : EIATTR_KPARAM_INFO
	.align		4
.L_79:
        /*0038*/ 	.byte	0x04, 0x17
        /*003a*/ 	.short	(.L_81 - .L_80)
.L_80:
        /*003c*/ 	.word	0x00000000
        /*0040*/ 	.short	0x0003
        /*0042*/ 	.short	0x0018
        /*0044*/ 	.byte	0x00, 0xf0, 0x11, 0x00


	//----- nvinfo : EIATTR_KPARAM_INFO
	.align		4
.L_81:
        /*0048*/ 	.byte	0x04, 0x17
        /*004a*/ 	.short	(.L_83 - .L_82)
.L_82:
        /*004c*/ 	.word	0x00000000
        /*0050*/ 	.short	0x0002
        /*0052*/ 	.short	0x0010
        /*0054*/ 	.byte	0x00, 0xf5, 0x21, 0x00


	//----- nvinfo : EIATTR_KPARAM_INFO
	.align		4
.L_83:
        /*0058*/ 	.byte	0x04, 0x17
        /*005a*/ 	.short	(.L_85 - .L_84)
.L_84:
        /*005c*/ 	.word	0x00000000
        /*0060*/ 	.short	0x0001
        /*0062*/ 	.short	0x0008
        /*0064*/ 	.byte	0x00, 0xf0, 0x11, 0x00


	//----- nvinfo : EIATTR_KPARAM_INFO
	.align		4
.L_85:
        /*0068*/ 	.byte	0x04, 0x17
        /*006a*/ 	.short	(.L_87 - .L_86)
.L_86:
        /*006c*/ 	.word	0x00000000
        /*0070*/ 	.short	0x0000
        /*0072*/ 	.short	0x0000
        /*0074*/ 	.byte	0x00, 0xf5, 0x21, 0x00


	//----- nvinfo : EIATTR_SPARSE_MMA_MASK
	.align		4
.L_87:
        /*0078*/ 	.byte	0x03, 0x50
        /*007a*/ 	.short	0x0000


	//----- nvinfo : EIATTR_MAXREG_COUNT
	.align		4
        /*007c*/ 	.byte	0x03, 0x1b
        /*007e*/ 	.short	0x00ff


	//----- nvinfo : EIATTR_MERCURY_ISA_VERSION
	.align		4
        /*0080*/ 	.byte	0x03, 0x5f
        /*0082*/ 	.short	0x0101


	//----- nvinfo : EIATTR_VRC_CTA_INIT_COUNT
	.align		4
        /*0084*/ 	.byte	0x02, 0x4a
	.zero		1
	.zero		1


	//----- nvinfo : EIATTR_EXIT_INSTR_OFFSETS
	.align		4
        /*0088*/ 	.byte	0x04, 0x1c
        /*008a*/ 	.short	(.L_89 - .L_88)


	//   ....[0]....
.L_88:
        /*008c*/ 	.word	0x000000d0


	//   ....[1]....
        /*0090*/ 	.word	0x00000260


	//----- nvinfo : EIATTR_CBANK_PARAM_SIZE
	.align		4
.L_89:
        /*0094*/ 	.byte	0x03, 0x19
        /*0096*/ 	.short	0x0040


	//----- nvinfo : EIATTR_PARAM_CBANK
	.align		4
        /*0098*/ 	.byte	0x04, 0x0a
        /*009a*/ 	.short	(.L_91 - .L_90)
	.align		4
.L_90:
        /*009c*/ 	.word	index@(.nv.constant0._Z27color_to_gray_32f_c4_kernelPKfiPfiii6float4)
        /*00a0*/ 	.short	0x0380
        /*00a2*/ 	.short	0x0040


	//----- nvinfo : EIATTR_SW_WAR
	.align		4
.L_91:
        /*00a4*/ 	.byte	0x04, 0x36
        /*00a6*/ 	.short	(.L_93 - .L_92)
.L_92:
        /*00a8*/ 	.word	0x00000008
.L_93:


//--------------------- .nv.info._Z28color_to_gray_32f_ac4_kernelPKfiPfiii6float3 --------------------------
	.section	.nv.info._Z28color_to_gray_32f_ac4_kernelPKfiPfiii6float3,"",@"SHT_CUDA_INFO"
	.sectionflags	@""
	.align	4


	//----- nvinfo : EIATTR_CUDA_API_VERSION
	.align		4
        /*0000*/ 	.byte	0x04, 0x37
        /*0002*/ 	.short	(.L_95 - .L_94)
.L_94:
        /*0004*/ 	.word	0x00000082


	//----- nvinfo : EIATTR_KPARAM_INFO
	.align		4
.L_95:
        /*0008*/ 	.byte	0x04, 0x17
        /*000a*/ 	.short	(.L_97 - .L_96)
.L_96:
        /*000c*/ 	.word	0x00000000
        /*0010*/ 	.short	0x0006
        /*0012*/ 	.short	0x0024
        /*0014*/ 	.byte	0x00, 0xf0, 0x31, 0x00


	//----- nvinfo : EIATTR_KPARAM_INFO
	.align		4
.L_97:
        /*0018*/ 	.byte	0x04, 0x17
        /*001a*/ 	.short	(.L_99 - .L_98)
.L_98:
        /*001c*/ 	.word	0x00000000
        /*0020*/ 	.short	0x0005
        /*0022*/ 	.short	0x0020
        /*0024*/ 	.byte	0x00, 0xf0, 0x11, 0x00


	//----- nvinfo : EIATTR_KPARAM_INFO
	.align		4
.L_99:
        /*0028*/ 	.byte	0x04, 0x17
        /*002a*/ 	.short	(.L_101 - .L_100)
.L_100:
        /*002c*/ 	.word	0x00000000
        /*0030*/ 	.short	0x0004
        /*0032*/ 	.short	0x001c
        /*0034*/ 	.byte	0x00, 0xf0, 0x11, 0x00


	//----- nvinfo : EIATTR_KPARAM_INFO
	.align		4
.L_101:
        /*0038*/ 	.byte	0x04, 0x17
        /*003a*/ 	.short	(.L_103 - .L_102)
.L_102:
        /*003c*/ 	.word	0x00000000
        /*0040*/ 	.short	0x0003
        /*0042*/ 	.short	0x0018
        /*0044*/ 	.byte	0x00, 0xf0, 0x11, 0x00


	//----- nvinfo : EIATTR_KPARAM_INFO
	.align		4
.L_103:
        /*0048*/ 	.byte	0x04, 0x17
        /*004a*/ 	.short	(.L_105 - .L_104)
.L_104:
        /*004c*/ 	.word	0x00000000
        /*0050*/ 	.short	0x0002
        /*0052*/ 	.short	0x0010
        /*0054*/ 	.byte	0x00, 0xf5, 0x21, 0x00


	//----- nvinfo : EIATTR_KPARAM_INFO
	.align		4
.L_105:
        /*0058*/ 	.byte	0x04, 0x17
        /*005a*/ 	.short	(.L_107 - .L_106)
.L_106:
        /*005c*/ 	.word	0x00000000
        /*0060*/ 	.short	0x0001
        /*0062*/ 	.short	0x0008
        /*0064*/ 	.byte	0x00, 0xf0, 0x11, 0x00


	//----- nvinfo : EIATTR_KPARAM_INFO
	.align		4
.L_107:
        /*0068*/ 	.byte	0x04, 0x17
        /*006a*/ 	.short	(.L_109 - .L_108)
.L_108:
        /*006c*/ 	.word	0x00000000
        /*0070*/ 	.short	0x0000
        /*0072*/ 	.short	0x0000
        /*0074*/ 	.byte	0x00, 0xf5, 0x21, 0x00


	//----- nvinfo : EIATTR_SPARSE_MMA_MASK
	.align		4
.L_109:
        /*0078*/ 	.byte	0x03, 0x50
        /*007a*/ 	.short	0x0000


	//----- nvinfo : EIATTR_MAXREG_COUNT
	.align		4
        /*007c*/ 	.byte	0x03, 0x1b
        /*007e*/ 	.short	0x00ff


	//----- nvinfo : EIATTR_MERCURY_ISA_VERSION
	.align		4
        /*0080*/ 	.byte	0x03, 0x5f
        /*0082*/ 	.short	0x0101


	//----- nvinfo : EIATTR_VRC_CTA_INIT_COUNT
	.align		4
        /*0084*/ 	.byte	0x02, 0x4a
	.zero		1
	.zero		1


	//----- nvinfo : EIATTR_EXIT_INSTR_OFFSETS
	.align		4
        /*0088*/ 	.byte	0x04, 0x1c
        /*008a*/ 	.short	(.L_111 - .L_110)


	//   ....[0]....
.L_110:
        /*008c*/ 	.word	0x000000d0


	//   ....[1]....
        /*0090*/ 	.word	0x00000250


	//----- nvinfo : EIATTR_CBANK_PARAM_SIZE
	.align		4
.L_111:
        /*0094*/ 	.byte	0x03, 0x19
        /*0096*/ 	.short	0x0030


	//----- nvinfo : EIATTR_PARAM_CBANK
	.align		4
        /*0098*/ 	.byte	0x04, 0x0a
        /*009a*/ 	.short	(.L_113 - .L_112)
	.align		4
.L_112:
        /*009c*/ 	.word	index@(.nv.constant0._Z28color_to_gray_32f_ac4_kernelPKfiPfiii6float3)
        /*00a0*/ 	.short	0x0380
        /*00a2*/ 	.short	0x0030


	//----- nvinfo : EIATTR_SW_WAR
	.align		4
.L_113:
        /*00a4*/ 	.byte	0x04, 0x36
        /*00a6*/ 	.short	(.L_115 - .L_114)
.L_114:
        /*00a8*/ 	.word	0x00000008
.L_115:


//--------------------- .nv.info._Z27color_to_gray_32f_c3_kernelPKfiPfiii6float3 --------------------------
	.section	.nv.info._Z27color_to_gray_32f_c3_kernelPKfiPfiii6float3,"",@"SHT_CUDA_INFO"
	.sectionflags	@""
	.align	4


	//----- nvinfo : EIATTR_CUDA_API_VERSION
	.align		4
        /*0000*/ 	.byte	0x04, 0x37
        /*0002*/ 	.short	(.L_117 - .L_116)
.L_116:
        /*0004*/ 	.word	0x00000082


	//----- nvinfo : EIATTR_KPARAM_INFO
	.align		4
.L_117:
        /*0008*/ 	.byte	0x04, 0x17
        /*000a*/ 	.short	(.L_119 - .L_118)
.L_118:
        /*000c*/ 	.word	0x00000000
        /*0010*/ 	.short	0x0006
        /*0012*/ 	.short	0x0024
        /*0014*/ 	.byte	0x00, 0xf0, 0x31, 0x00


	//----- nvinfo : EIATTR_KPARAM_INFO
	.align		4
.L_119:
        /*0018*/ 	.byte	0x04, 0x17
        /*001a*/ 	.short	(.L_121 - .L_120)
.L_120:
        /*001c*/ 	.word	0x00000000
        /*0020*/ 	.short	0x0005
        /*0022*/ 	.short	0x0020
        /*0024*/ 	.byte	0x00, 0xf0, 0x11, 0x00


	//----- nvinfo : EIATTR_KPARAM_INFO
	.align		4
.L_121:
        /*0028*/ 	.byte	0x04, 0x17
        /*002a*/ 	.short	(.L_123 - .L_122)
.L_122:
        /*002c*/ 	.word	0x00000000
        /*0030*/ 	.short	0x0004
        /*0032*/ 	.short	0x001c
        /*0034*/ 	.byte	0x00, 0xf0, 0x11, 0x00


	//----- nvinfo : EIATTR_KPARAM_INFO
	.align		4
.L_123:
        /*0038*/ 	.byte	0x04, 0x17
        /*003a*/ 	.short	(.L_125 - .L_124)
.L_124:
        /*003c*/ 	.word	0x00000000
        /*0040*/ 	.short	0x0003
        /*0042*/ 	.short	0x0018
        /*0044*/ 	.byte	0x00, 0xf0, 0x11, 0x00


	//----- nvinfo : EIATTR_KPARAM_INFO
	.align		4
.L_125:
        /*0048*/ 	.byte	0x04, 0x17
        /*004a*/ 	.short	(.L_127 - .L_126)
.L_126:
        /*004c*/ 	.word	0x00000000
        /*0050*/ 	.short	0x0002
        /*0052*/ 	.short	0x0010
        /*0054*/ 	.byte	0x00, 0xf5, 0x21, 0x00


	//----- nvinfo : EIATTR_KPARAM_INFO
	.align		4
.L_127:
        /*0058*/ 	.byte	0x04, 0x17
        /*005a*/ 	.short	(.L_129 - .L_128)
.L_128:
        /*005c*/ 	.word	0x00000000
        /*0060*/ 	.short	0x0001
        /*0062*/ 	.short	0x0008
        /*0064*/ 	.byte	0x00, 0xf0, 0x11, 0x00


	//----- nvinfo : EIATTR_KPARAM_INFO
	.align		4
.L_129:
        /*0068*/ 	.byte	0x04, 0x17
        /*006a*/ 	.short	(.L_131 - .L_130)
.L_130:
        /*006c*/ 	.word	0x00000000
        /*0070*/ 	.short	0x0000
        /*0072*/ 	.short	0x0000
        /*0074*/ 	.byte	0x00, 0xf5, 0x21, 0x00


	//----- nvinfo : EIATTR_SPARSE_MMA_MASK
	.align		4
.L_131:
        /*0078*/ 	.byte	0x03, 0x50
        /*007a*/ 	.short	0x0000


	//----- nvinfo : EIATTR_MAXREG_COUNT
	.align		4
        /*007c*/ 	.byte	0x03, 0x1b
        /*007e*/ 	.short	0x00ff


	//----- nvinfo : EIATTR_MERCURY_ISA_VERSION
	.align		4
        /*0080*/ 	.byte	0x03, 0x5f
        /*0082*/ 	.short	0x0101


	//----- nvinfo : EIATTR_VRC_CTA_INIT_COUNT
	.align		4
        /*0084*/ 	.byte	0x02, 0x4a
	.zero		1
	.zero		1


	//----- nvinfo : EIATTR_EXIT_INSTR_OFFSETS
	.align		4
        /*0088*/ 	.byte	0x04, 0x1c
        /*008a*/ 	.short	(.L_133 - .L_132)


	//   ....[0]....
.L_132:
        /*008c*/ 	.word	0x000000d0


	//   ....[1]....
        /*0090*/ 	.word	0x00000250


	//----- nvinfo : EIATTR_CBANK_PARAM_SIZE
	.align		4
.L_133:
        /*0094*/ 	.byte	0x03, 0x19
        /*0096*/ 	.short	0x0030


	//----- nvinfo : EIATTR_PARAM_CBANK
	.align		4
        /*0098*/ 	.byte	0x04, 0x0a
        /*009a*/ 	.short	(.L_135 - .L_134)
	.align		4
.L_134:
        /*009c*/ 	.word	index@(.nv.constant0._Z27color_to_gray_32f_c3_kernelPKfiPfiii6float3)
        /*00a0*/ 	.short	0x0380
        /*00a2*/ 	.short	0x0030


	//----- nvinfo : EIATTR_SW_WAR
	.align		4
.L_135:
        /*00a4*/ 	.byte	0x04, 0x36
        /*00a6*/ 	.short	(.L_137 - .L_136)
.L_136:
        /*00a8*/ 	.word	0x00000008
.L_137:


//--------------------- .nv.info._Z27color_to_gray_16s_c4_kernelPKsiPsiii6float4 --------------------------
	.section	.nv.info._Z27color_to_gray_16s_c4_kernelPKsiPsiii6float4,"",@"SHT_CUDA_INFO"
	.sectionflags	@""
	.align	4


	//----- nvinfo : EIATTR_CUDA_API_VERSION
	.align		4
        /*0000*/ 	.byte	0x04, 0x37
        /*0002*/ 	.short	(.L_139 - .L_138)
.L_138:
        /*0004*/ 	.word	0x00000082


	//----- nvinfo : EIATTR_KPARAM_INFO
	.align		4
.L_139:
        /*0008*/ 	.byte	0x04, 0x17
        /*000a*/ 	.short	(.L_141 - .L_140)
.L_140:
        /*000c*/ 	.word	0x00000000
        /*0010*/ 	.short	0x0006
        /*0012*/ 	.short	0x0030
        /*0014*/ 	.byte	0x00, 0xf0, 0x41, 0x00


	//----- nvinfo : EIATTR_KPARAM_INFO
	.align		4
.L_141:
        /*0018*/ 	.byte	0x04, 0x17
        /*001a*/ 	.short	(.L_143 - .L_142)
.L_142:
        /*001c*/ 	.word	0x00000000
        /*0020*/ 	.short	0x0005
        /*0022*/ 	.short	0x0020
        /*0024*/ 	.byte	0x00, 0xf0, 0x11, 0x00


	//----- nvinfo : EIATTR_KPARAM_INFO
	.align		4
.L_143:
        /*0028*/ 	.byte	0x04, 0x17
        /*002a*/ 	.short	(.L_145 - .L_144)
.L_144:
        /*002c*/ 	.word	0x00000000
        /*0030*/ 	.short	0x0004
        /*0032*/ 	.short	0x001c
        /*0034*/ 	.byte	0x00, 0xf0, 0x11, 0x00


	//----- nvinfo : EIATTR_KPARAM_INFO
	.align		4
.L_145:
        /*0038*/ 	.byte	0x04, 0x17
        /*003a*/ 	.short	(.L_147 - .L_146)
.L_146:
        /*003c*/ 	.word	0x00000000
        /*0040*/ 	.short	0x0003
        /*0042*/ 	.short	0x0018
        /*0044*/ 	.byte	0x00, 0xf0, 0x11, 0x00


	//----- nvinfo : EIATTR_KPARAM_INFO
	.align		4
.L_147:
        /*0048*/ 	.byte	0x04, 0x17
        /*004a*/ 	.short	(.L_149 - .L_148)
.L_148:
        /*004c*/ 	.word	0x00000000
        /*0050*/ 	.short	0x0002
        /*0052*/ 	.short	0x0010
        /*0054*/ 	.byte	0x00, 0xf5, 0x21, 0x00


	//----- nvinfo : EIATTR_KPARAM_INFO
	.align		4
.L_149:
        /*0058*/ 	.byte	0x04, 0x17
        /*005a*/ 	.short	(.L_151 - .L_150)
.L_150:
        /*005c*/ 	.word	0x00000000
        /*0060*/ 	.short	0x0001
        /*0062*/ 	.short	0x0008
        /*0064*/ 	.byte	0x00, 0xf0, 0x11, 0x00


	//----- nvinfo : EIATTR_KPARAM_INFO
	.align		4
.L_151:
        /*0068*/ 	.byte	0x04, 0x17
        /*006a*/ 	.short	(.L_153 - .L_152)
.L_152:
        /*006c*/ 	.word	0x00000000
        /*0070*/ 	.short	0x0000
        /*0072*/ 	.short	0x0000
        /*0074*/ 	.byte	0x00, 0xf5, 0x21, 0x00


	//----- nvinfo : EIATTR_SPARSE_MMA_MASK
	.align		4
.L_153:
        /*0078*/ 	.byte	0x03, 0x50
        /*007a*/ 	.short	0x0000


	//----- nvinfo : EIATTR_MAXREG_COUNT
	.align		4
        /*007c*/ 	.byte	0x03, 0x1b
        /*007e*/ 	.short	0x00ff


	//----- nvinfo : EIATTR_MERCURY_ISA_VERSION
	.align		4
        /*0080*/ 	.byte	0x03, 0x5f
        /*0082*/ 	.short	0x0101


	//----- nvinfo : EIATTR_VRC_CTA_INIT_COUNT
	.align		4
        /*0084*/ 	.byte	0x02, 0x4a
	.zero		1
	.zero		1


	//----- nvinfo : EIATTR_EXIT_INSTR_OFFSETS
	.align		4
        /*0088*/ 	.byte	0x04, 0x1c
        /*008a*/ 	.short	(.L_155 - .L_154)


	//   ....[0]....
.L_154:
        /*008c*/ 	.word	0x000000d0


	//   ....[1]....
        /*0090*/ 	.word	0x00000320


	//----- nvinfo : EIATTR_CBANK_PARAM_SIZE
	.align		4
.L_155:
        /*0094*/ 	.byte	0x03, 0x19
        /*0096*/ 	.short	0x0040


	//----- nvinfo : EIATTR_PARAM_CBANK
	.align		4
        /*0098*/ 	.byte	0x04, 0x0a
        /*009a*/ 	.short	(.L_157 - .L_156)
	.align		4
.L_156:
        /*009c*/ 	.word	index@(.nv.constant0._Z27color_to_gray_16s_c4_kernelPKsiPsiii6float4)
        /*00a0*/ 	.short	0x0380
        /*00a2*/ 	.short	0x0040


	//----- nvinfo : EIATTR_SW_WAR
	.align		4
.L_157:
        /*00a4*/ 	.byte	0x04, 0x36
        /*00a6*/ 	.short	(.L_159 - .L_158)
.L_158:
        /*00a8*/ 	.word	0x00000008
.L_159:


//--------------------- .nv.info._Z28color_to_gray_16s_ac4_kernelPKsiPsiii6float3 --------------------------
	.section	.nv.info._Z28color_to_gray_16s_ac4_kernelPKsiPsiii6float3,"",@"SHT_CUDA_INFO"
	.sectionflags	@""
	.align	4


	//----- nvinfo : EIATTR_CUDA_API_VERSION
	.align		4
        /*0000*/ 	.byte	0x04, 0x37
        /*0002*/ 	.short	(.L_161 - .L_160)
.L_160:
        /*0004*/ 	.word	0x00000082


	//----- nvinfo : EIATTR_KPARAM_INFO
	.align		4
.L_161:
        /*0008*/ 	.byte	0x04, 0x17
        /*000a*/ 	.short	(.L_163 - .L_162)
.L_162:
        /*000c*/ 	.word	0x00000000
        /*0010*/ 	.short	0x0006
        /*0012*/ 	.short	0x0024
        /*0014*/ 	.byte	0x00, 0xf0, 0x31, 0x00


	//----- nvinfo : EIATTR_KPARAM_INFO
	.align		4
.L_163:
        /*0018*/ 	.byte	0x04, 0x17
        /*001a*/ 	.short	(.L_165 - .L_164)
.L_164:
        /*001c*/ 	.word	0x00000000
        /*0020*/ 	.short	0x0005
        /*0022*/ 	.short	0x0020
        /*0024*/ 	.byte	0x00, 0xf0, 0x11, 0x00


	//----- nvinfo : EIATTR_KPARAM_INFO
	.align		4
.L_165:
        /*0028*/ 	.byte	0x04, 0x17
        /*002a*/ 	.short	(.L_167 - .L_166)
.L_166:
        /*002c*/ 	.word	0x00000000
        /*0030*/ 	.short	0x0004
        /*0032*/ 	.short	0x001c
        /*0034*/ 	.byte	0x00, 0xf0, 0x11, 0x00


	//----- nvinfo : EIATTR_KPARAM_INFO
	.align		4
.L_167:
        /*0038*/ 	.byte	0x04, 0x17
        /*003a*/ 	.short	(.L_169 - .L_168)
.L_168:
        /*003c*/ 	.word	0x00000000
        /*0040*/ 	.short	0x0003
        /*0042*/ 	.short	0x0018
        /*0044*/ 	.byte	0x00, 0xf0, 0x11, 0x00


	//----- nvinfo : EIATTR_KPARAM_INFO
	.align		4
.L_169:
        /*0048*/ 	.byte	0x04, 0x17
        /*004a*/ 	.short	(.L_171 - .L_170)
.L_170:
        /*004c*/ 	.word	0x00000000
        /*0050*/ 	.short	0x0002
        /*0052*/ 	.short	0x0010
        /*0054*/ 	.byte	0x00, 0xf5, 0x21, 0x00


	//----- nvinfo : EIATTR_KPARAM_INFO
	.align		4
.L_171:
        /*0058*/ 	.byte	0x04, 0x17
        /*005a*/ 	.short	(.L_173 - .L_172)
.L_172:
        /*005c*/ 	.word	0x00000000
        /*0060*/ 	.short	0x0001
        /*0062*/ 	.short	0x0008
        /*0064*/ 	.byte	0x00, 0xf0, 0x11, 0x00


	//----- nvinfo : EIATTR_KPARAM_INFO
	.align		4
.L_173:
        /*0068*/ 	.byte	0x04, 0x17
        /*006a*/ 	.short	(.L_175 - .L_174)
.L_174:
        /*006c*/ 	.word	0x00000000
        /*0070*/ 	.short	0x0000
        /*0072*/ 	.short	0x0000
        /*0074*/ 	.byte	0x00, 0xf5, 0x21, 0x00


	//----- nvinfo : EIATTR_SPARSE_MMA_MASK
	.align		4
.L_175:
        /*0078*/ 	.byte	0x03, 0x50
        /*007a*/ 	.short	0x0000


	//----- nvinfo : EIATTR_MAXREG_COUNT
	.align		4
        /*007c*/ 	.byte	0x03, 0x1b
        /*007e*/ 	.short	0x00ff


	//----- nvinfo : EIATTR_MERCURY_ISA_VERSION
	.align		4
        /*0080*/ 	.byte	0x03, 0x5f
        /*0082*/ 	.short	0x0101


	//----- nvinfo : EIATTR_VRC_CTA_INIT_COUNT
	.align		4
        /*0084*/ 	.byte	0x02, 0x4a
	.zero		1
	.zero		1


	//----- nvinfo : EIATTR_EXIT_INSTR_OFFSETS
	.align		4
        /*0088*/ 	.byte	0x04, 0x1c
        /*008a*/ 	.short	(.L_177 - .L_176)


	//   ....[0]....
.L_176:
        /*008c*/ 	.word	0x000000d0


	//   ....[1]....
        /*0090*/ 	.word	0x00000300


	//----- nvinfo : EIATTR_CBANK_PARAM_SIZE
	.align		4
.L_177:
        /*0094*/ 	.byte	0x03, 0x19
        /*0096*/ 	.short	0x0030


	//----- nvinfo : EIATTR_PARAM_CBANK
	.align		4
        /*0098*/ 	.byte	0x04, 0x0a
        /*009a*/ 	.short	(.L_179 - .L_178)
	.align		4
.L_178:
        /*009c*/ 	.word	index@(.nv.constant0._Z28color_to_gray_16s_ac4_kernelPKsiPsiii6float3)
        /*00a0*/ 	.short	0x0380
        /*00a2*/ 	.short	0x0030


	//----- nvinfo : EIATTR_SW_WAR
	.align		4
.L_179:
        /*00a4*/ 	.byte	0x04, 0x36
        /*00a6*/ 	.short	(.L_181 - .L_180)
.L_180:
        /*00a8*/ 	.word	0x00000008
.L_181:


//--------------------- .nv.info._Z27color_to_gray_16s_c3_kernelPKsiPsiii6float3 --------------------------
	.section	.nv.info._Z27color_to_gray_16s_c3_kernelPKsiPsiii6float3,"",@"SHT_CUDA_INFO"
	.sectionflags	@""
	.align	4


	//----- nvinfo : EIATTR_CUDA_API_VERSION
	.align		4
        /*0000*/ 	.byte	0x04, 0x37
        /*0002*/ 	.short	(.L_183 - .L_182)
.L_182:
        /*0004*/ 	.word	0x00000082


	//----- nvinfo : EIATTR_KPARAM_INFO
	.align		4
.L_183:
        /*0008*/ 	.byte	0x04, 0x17
        /*000a*/ 	.short	(.L_185 - .L_184)
.L_184:
        /*000c*/ 	.word	0x00000000
        /*0010*/ 	.short	0x0006
        /*0012*/ 	.short	0x0024
        /*0014*/ 	.byte	0x00, 0xf0, 0x31, 0x00


	//----- nvinfo : EIATTR_KPARAM_INFO
	.align		4
.L_185:
        /*0018*/ 	.byte	0x04, 0x17
        /*001a*/ 	.short	(.L_187 - .L_186)
.L_186:
        /*001c*/ 	.word	0x00000000
        /*0020*/ 	.short	0x0005
        /*0022*/ 	.short	0x0020
        /*0024*/ 	.byte	0x00, 0xf0, 0x11, 0x00


	//----- nvinfo : EIATTR_KPARAM_INFO
	.align		4
.L_187:
        /*0028*/ 	.byte	0x04, 0x17
        /*002a*/ 	.short	(.L_189 - .L_188)
.L_188:
        /*002c*/ 	.word	0x00000000
        /*0030*/ 	.short	0x0004
        /*0032*/ 	.short	0x001c
        /*0034*/ 	.byte	0x00, 0xf0, 0x11, 0x00


	//----- nvinfo : EIATTR_KPARAM_INFO
	.align		4
.L_189:
        /*0038*/ 	.byte	0x04, 0x17
        /*003a*/ 	.short	(.L_191 - .L_190)
.L_190:
        /*003c*/ 	.word	0x00000000
        /*0040*/ 	.short	0x0003
        /*0042*/ 	.short	0x0018
        /*0044*/ 	.byte	0x00, 0xf0, 0x11, 0x00


	//----- nvinfo : EIATTR_KPARAM_INFO
	.align		4
.L_191:
        /*0048*/ 	.byte	0x04, 0x17
        /*004a*/ 	.short	(.L_193 - .L_192)
.L_192:
        /*004c*/ 	.word	0x00000000
        /*0050*/ 	.short	0x0002
        /*0052*/ 	.short	0x0010
        /*0054*/ 	.byte	0x00, 0xf5, 0x21, 0x00


	//----- nvinfo : EIATTR_KPARAM_INFO
	.align		4
.L_193:
        /*0058*/ 	.byte	0x04, 0x17
        /*005a*/ 	.short	(.L_195 - .L_194)
.L_194:
        /*005c*/ 	.word	0x00000000
        /*0060*/ 	.short	0x0001
        /*0062*/ 	.short	0x0008
        /*0064*/ 	.byte	0x00, 0xf0, 0x11, 0x00


	//----- nvinfo : EIATTR_KPARAM_INFO
	.align		4
.L_195:
        /*0068*/ 	.byte	0x04, 0x17
        /*006a*/ 	.short	(.L_197 - .L_196)
.L_196:
        /*006c*/ 	.word	0x00000000
        /*0070*/ 	.short	0x0000
        /*0072*/ 	.short	0x0000
        /*0074*/ 	.byte	0x00, 0xf5, 0x21, 0x00


	//----- nvinfo : EIATTR_SPARSE_MMA_MASK
	.align		4
.L_197:
        /*0078*/ 	.byte	0x03, 0x50
        /*007a*/ 	.short	0x0000


	//----- nvinfo : EIATTR_MAXREG_COUNT
	.align		4
        /*007c*/ 	.byte	0x03, 0x1b
        /*007e*/ 	.short	0x00ff


	//----- nvinfo : EIATTR_MERCURY_ISA_VERSION
	.align		4
        /*0080*/ 	.byte	0x03, 0x5f
        /*0082*/ 	.short	0x0101


	//----- nvinfo : EIATTR_VRC_CTA_INIT_COUNT
	.align		4
        /*0084*/ 	.byte	0x02, 0x4a
	.zero		1
	.zero		1


	//----- nvinfo : EIATTR_EXIT_INSTR_OFFSETS
	.align		4
        /*0088*/ 	.byte	0x04, 0x1c
        /*008a*/ 	.short	(.L_199 - .L_198)


	//   ....[0]....
.L_198:
        /*008c*/ 	.word	0x000000d0


	//   ....[1]....
        /*0090*/ 	.word	0x00000300


	//----- nvinfo : EIATTR_CBANK_PARAM_SIZE
	.align		4
.L_199:
        /*0094*/ 	.byte	0x03, 0x19
        /*0096*/ 	.short	0x0030


	//----- nvinfo : EIATTR_PARAM_CBANK
	.align		4
        /*0098*/ 	.byte	0x04, 0x0a
        /*009a*/ 	.short	(.L_201 - .L_200)
	.align		4
.L_200:
        /*009c*/ 	.word	index@(.nv.constant0._Z27color_to_gray_16s_c3_kernelPKsiPsiii6float3)
        /*00a0*/ 	.short	0x0380
        /*00a2*/ 	.short	0x0030


	//----- nvinfo : EIATTR_SW_WAR
	.align		4
.L_201:
        /*00a4*/ 	.byte	0x04, 0x36
        /*00a6*/ 	.short	(.L_203 - .L_202)
.L_202:
        /*00a8*/ 	.word	0x00000008
.L_203:


//--------------------- .nv.info._Z27color_to_gray_16u_c4_kernelPKtiPtiii6float4 --------------------------
	.section	.nv.info._Z27color_to_gray_16u_c4_kernelPKtiPtiii6float4,"",@"SHT_CUDA_INFO"
	.sectionflags	@""
	.align	4


	//----- nvinfo : EIATTR_CUDA_API_VERSION
	.align		4
        /*0000*/ 	.byte	0x04, 0x37
        /*0002*/ 	.short	(.L_205 - .L_204)
.L_204:
        /*0004*/ 	.word	0x00000082


	//----- nvinfo : EIATTR_KPARAM_INFO
	.align		4
.L_205:
        /*0008*/ 	.byte	0x04, 0x17
        /*000a*/ 	.short	(.L_207 - .L_206)
.L_206:
        /*000c*/ 	.word	0x00000000
        /*0010*/ 	.short	0x0006
        /*0012*/ 	.short	0x0030
        /*0014*/ 	.byte	0x00, 0xf0, 0x41, 0x00


	//----- nvinfo : EIATTR_KPARAM_INFO
	.align		4
.L_207:
        /*0018*/ 	.byte	0x04, 0x17
        /*001a*/ 	.short	(.L_209 - .L_208)
.L_208:
        /*001c*/ 	.word	0x00000000
        /*0020*/ 	.short	0x0005
        /*0022*/ 	.short	0x0020
        /*0024*/ 	.byte	0x00, 0xf0, 0x11, 0x00


	//----- nvinfo : EIATTR_KPARAM_INFO
	.align		4
.L_209:
        /*0028*/ 	.byte	0x04, 0x17
        /*002a*/ 	.short	(.L_211 - .L_210)
.L_210:
        /*002c*/ 	.word	0x00000000
        /*0030*/ 	.short	0x0004
        /*0032*/ 	.short	0x001c
        /*0034*/ 	.byte	0x00, 0xf0, 0x11, 0x00


	//----- nvinfo : EIATTR_KPARAM_INFO
	.align		4
.L_211:
        /*0038*/ 	.byte	0x04, 0x17
        /*003a*/ 	.short	(.L_213 - .L_212)
.L_212:
        /*003c*/ 	.word	0x00000000
        /*0040*/ 	.short	0x0003
        /*0042*/ 	.short	0x0018
        /*0044*/ 	.byte	0x00, 0xf0, 0x11, 0x00


	//----- nvinfo : EIATTR_KPARAM_INFO
	.align		4
.L_213:
        /*0048*/ 	.byte	0x04, 0x17
        /*004a*/ 	.short	(.L_215 - .L_214)
.L_214:
        /*004c*/ 	.word	0x00000000
        /*0050*/ 	.short	0x0002
        /*0052*/ 	.short	0x0010
        /*0054*/ 	.byte	0x00, 0xf5, 0x21, 0x00


	//----- nvinfo : EIATTR_KPARAM_INFO
	.align		4
.L_215:
        /*0058*/ 	.byte	0x04, 0x17
        /*005a*/ 	.short	(.L_217 - .L_216)
.L_216:
        /*005c*/ 	.word	0x00000000
        /*0060*/ 	.short	0x0001
        /*0062*/ 	.short	0x0008
        /*0064*/ 	.byte	0x00, 0xf0, 0x11, 0x00


	//----- nvinfo : EIATTR_KPARAM_INFO
	.align		4
.L_217:
        /*0068*/ 	.byte	0x04, 0x17
        /*006a*/ 	.short	(.L_219 - .L_218)
.L_218:
        /*006c*/ 	.word	0x00000000
        /*0070*/ 	.short	0x0000
        /*0072*/ 	.short	0x0000
        /*0074*/ 	.byte	0x00, 0xf5, 0x21, 0x00


	//----- nvinfo : EIATTR_SPARSE_MMA_MASK
	.align		4
.L_219:
        /*0078*/ 	.byte	0x03, 0x50
        /*007a*/ 	.short	0x0000


	//----- nvinfo : EIATTR_MAXREG_COUNT
	.align		4
        /*007c*/ 	.byte	0x03, 0x1b
        /*007e*/ 	.short	0x00ff


	//----- nvinfo : EIATTR_MERCURY_ISA_VERSION
	.align		4
        /*0080*/ 	.byte	0x03, 0x5f
        /*0082*/ 	.short	0x0101


	//----- nvinfo : EIATTR_VRC_CTA_INIT_COUNT
	.align		4
        /*0084*/ 	.byte	0x02, 0x4a
	.zero		1
	.zero		1


	//----- nvinfo : EIATTR_EXIT_INSTR_OFFSETS
	.align		4
        /*0088*/ 	.byte	0x04, 0x1c
        /*008a*/ 	.short	(.L_221 - .L_220)


	//   ....[0]....
.L_220:
        /*008c*/ 	.word	0x000000d0


	//   ....[1]....
        /*0090*/ 	.word	0x000002f0


	//----- nvinfo : EIATTR_CBANK_PARAM_SIZE
	.align		4
.L_221:
        /*0094*/ 	.byte	0x03, 0x19
        /*0096*/ 	.short	0x0040


	//----- nvinfo : EIATTR_PARAM_CBANK
	.align		4
        /*0098*/ 	.byte	0x04, 0x0a
        /*009a*/ 	.short	(.L_223 - .L_222)
	.align		4
.L_222:
        /*009c*/ 	.word	index@(.nv.constant0._Z27color_to_gray_16u_c4_kernelPKtiPtiii6float4)
        /*00a0*/ 	.short	0x0380
        /*00a2*/ 	.short	0x0040


	//----- nvinfo : EIATTR_SW_WAR
	.align		4
.L_223:
        /*00a4*/ 	.byte	0x04, 0x36
        /*00a6*/ 	.short	(.L_225 - .L_224)
.L_224:
        /*00a8*/ 	.word	0x00000008
.L_225:


//--------------------- .nv.info._Z28color_to_gray_16u_ac4_kernelPKtiPtiii6float3 --------------------------
	.section	.nv.info._Z28color_to_gray_16u_ac4_kernelPKtiPtiii6float3,"",@"SHT_CUDA_INFO"
	.sectionflags	@""
	.align	4


	//----- nvinfo : EIATTR_CUDA_API_VERSION
	.align		4
        /*0000*/ 	.byte	0x04, 0x37
        /*0002*/ 	.short	(.L_227 - .L_226)
.L_226:
        /*0004*/ 	.word	0x00000082


	//----- nvinfo : EIATTR_KPARAM_INFO
	.align		4
.L_227:
        /*0008*/ 	.byte	0x04, 0x17
        /*000a*/ 	.short	(.L_229 - .L_228)
.L_228:
        /*000c*/ 	.word	0x00000000
        /*0010*/ 	.short	0x0006
        /*0012*/ 	.short	0x0024
        /*0014*/ 	.byte	0x00, 0xf0, 0x31, 0x00


	//----- nvinfo : EIATTR_KPARAM_INFO
	.align		4
.L_229:
        /*0018*/ 	.byte	0x04, 0x17
        /*001a*/ 	.short	(.L_231 - .L_230)
.L_230:
        /*001c*/ 	.word	0x00000000
        /*0020*/ 	.short	0x0005
        /*0022*/ 	.short	0x0020
        /*0024*/ 	.byte	0x00, 0xf0, 0x11, 0x00


	//----- nvinfo : EIATTR_KPARAM_INFO
	.align		4
.L_231:
        /*0028*/ 	.byte	0x04, 0x17
        /*002a*/ 	.short	(.L_233 - .L_232)
.L_232:
        /*002c*/ 	.word	0x00000000
        /*0030*/ 	.short	0x0004
        /*0032*/ 	.short	0x001c
        /*0034*/ 	.byte	0x00, 0xf0, 0x11, 0x00


	//----- nvinfo : EIATTR_KPARAM_INFO
	.align		4
.L_233:
        /*0038*/ 	.byte	0x04, 0x17
        /*003a*/ 	.short	(.L_235 - .L_234)
.L_234:
        /*003c*/ 	.word	0x00000000
        /*0040*/ 	.short	0x0003
        /*0042*/ 	.short	0x0018
        /*0044*/ 	.byte	0x00, 0xf0, 0x11, 0x00


	//----- nvinfo : EIATTR_KPARAM_INFO
	.align		4
.L_235:
        /*0048*/ 	.byte	0x04, 0x17
        /*004a*/ 	.short	(.L_237 - .L_236)
.L_236:
        /*004c*/ 	.word	0x00000000
        /*0050*/ 	.short	0x0002
        /*0052*/ 	.short	0x0010
        /*0054*/ 	.byte	0x00, 0xf5, 0x21, 0x00


	//----- nvinfo : EIATTR_KPARAM_INFO
	.align		4
.L_237:
        /*0058*/ 	.byte	0x04, 0x17
        /*005a*/ 	.short	(.L_239 - .L_238)
.L_238:
        /*005c*/ 	.word	0x00000000
        /*0060*/ 	.short	0x0001
        /*0062*/ 	.short	0x0008
        /*0064*/ 	.byte	0x00, 0xf0, 0x11, 0x00


	//----- nvinfo : EIATTR_KPARAM_INFO
	.align		4
.L_239:
        /*0068*/ 	.byte	0x04, 0x17
        /*006a*/ 	.short	(.L_241 - .L_240)
.L_240:
        /*006c*/ 	.word	0x00000000
        /*0070*/ 	.short	0x0000
        /*0072*/ 	.short	0x0000
        /*0074*/ 	.byte	0x00, 0xf5, 0x21, 0x00


	//----- nvinfo : EIATTR_SPARSE_MMA_MASK
	.align		4
.L_241:
        /*0078*/ 	.byte	0x03, 0x50
        /*007a*/ 	.short	0x0000


	//----- nvinfo : EIATTR_MAXREG_COUNT
	.align		4
        /*007c*/ 	.byte	0x03, 0x1b
        /*007e*/ 	.short	0x00ff


	//----- nvinfo : EIATTR_MERCURY_ISA_VERSION
	.align		4
        /*0080*/ 	.byte	0x03, 0x5f
        /*0082*/ 	.short	0x0101


	//----- nvinfo : EIATTR_VRC_CTA_INIT_COUNT
	.align		4
        /*0084*/ 	.byte	0x02, 0x4a
	.zero		1
	.zero		1


	//----- nvinfo : EIATTR_EXIT_INSTR_OFFSETS
	.align		4
        /*0088*/ 	.byte	0x04, 0x1c
        /*008a*/ 	.short	(.L_243 - .L_242)


	//   ....[0]....
.L_242:
        /*008c*/ 	.word	0x000000d0


	//   ....[1]....
        /*0090*/ 	.word	0x000002d0


	//----- nvinfo : EIATTR_CBANK_PARAM_SIZE
	.align		4
.L_243:
        /*0094*/ 	.byte	0x03, 0x19
        /*0096*/ 	.short	0x0030


	//----- nvinfo : EIATTR_PARAM_CBANK
	.align		4
        /*0098*/ 	.byte	0x04, 0x0a
        /*009a*/ 	.short	(.L_245 - .L_244)
	.align		4
.L_244:
        /*009c*/ 	.word	index@(.nv.constant0._Z28color_to_gray_16u_ac4_kernelPKtiPtiii6float3)
        /*00a0*/ 	.short	0x0380
        /*00a2*/ 	.short	0x0030


	//----- nvinfo : EIATTR_SW_WAR
	.align		4
.L_245:
        /*00a4*/ 	.byte	0x04, 0x36
        /*00a6*/ 	.short	(.L_247 - .L_246)
.L_246:
        /*00a8*/ 	.word	0x00000008
.L_247:


//--------------------- .nv.info._Z27color_to_gray_16u_c3_kernelPKtiPtiii6float3 --------------------------
	.section	.nv.info._Z27color_to_gray_16u_c3_kernelPKtiPtiii6float3,"",@"SHT_CUDA_INFO"
	.sectionflags	@""
	.align	4


	//----- nvinfo : EIATTR_CUDA_API_VERSION
	.align		4
        /*0000*/ 	.byte	0x04, 0x37
        /*0002*/ 	.short	(.L_249 - .L_248)
.L_248:
        /*0004*/ 	.word	0x00000082


	//----- nvinfo : EIATTR_KPARAM_INFO
	.align		4
.L_249:
        /*0008*/ 	.byte	0x04, 0x17
        /*000a*/ 	.short	(.L_251 - .L_250)
.L_250:
        /*000c*/ 	.word	0x00000000
        /*0010*/ 	.short	0x0006
        /*0012*/ 	.short	0x0024
        /*0014*/ 	.byte	0x00, 0xf0, 0x31, 0x00


	//----- nvinfo : EIATTR_KPARAM_INFO
	.align		4
.L_251:
        /*0018*/ 	.byte	0x04, 0x17
        /*001a*/ 	.short	(.L_253 - .L_252)
.L_252:
        /*001c*/ 	.word	0x00000000
        /*0020*/ 	.short	0x0005
        /*0022*/ 	.short	0x0020
        /*0024*/ 	.byte	0x00, 0xf0, 0x11, 0x00


	//----- nvinfo : EIATTR_KPARAM_INFO
	.align		4
.L_253:
        /*0028*/ 	.byte	0x04, 0x17
        /*002a*/ 	.short	(.L_255 - .L_254)
.L_254:
        /*002c*/ 	.word	0x00000000
        /*0030*/ 	.short	0x0004
        /*0032*/ 	.short	0x001c
        /*0034*/ 	.byte	0x00, 0xf0, 0x11, 0x00


	//----- nvinfo : EIATTR_KPARAM_INFO
	.align		4
.L_255:
        /*0038*/ 	.byte	0x04, 0x17
        /*003a*/ 	.short	(.L_257 - .L_256)
.L_256:
        /*003c*/ 	.word	0x00000000
        /*0040*/ 	.short	0x0003
        /*0042*/ 	.short	0x0018
        /*0044*/ 	.byte	0x00, 0xf0, 0x11, 0x00


	//----- nvinfo : EIATTR_KPARAM_INFO
	.align		4
.L_257:
        /*0048*/ 	.byte	0x04, 0x17
        /*004a*/ 	.short	(.L_259 - .L_258)
.L_258:
        /*004c*/ 	.word	0x00000000
        /*0050*/ 	.short	0x0002
        /*0052*/ 	.short	0x0010
        /*0054*/ 	.byte	0x00, 0xf5, 0x21, 0x00


	//----- nvinfo : EIATTR_KPARAM_INFO
	.align		4
.L_259:
        /*0058*/ 	.byte	0x04, 0x17
        /*005a*/ 	.short	(.L_261 - .L_260)
.L_260:
        /*005c*/ 	.word	0x00000000
        /*0060*/ 	.short	0x0001
        /*0062*/ 	.short	0x0008
        /*0064*/ 	.byte	0x00, 0xf0, 0x11, 0x00


	//----- nvinfo : EIATTR_KPARAM_INFO
	.align		4
.L_261:
        /*0068*/ 	.byte	0x04, 0x17
        /*006a*/ 	.short	(.L_263 - .L_262)
.L_262:
        /*006c*/ 	.word	0x00000000
        /*0070*/ 	.short	0x0000
        /*0072*/ 	.short	0x0000
        /*0074*/ 	.byte	0x00, 0xf5, 0x21, 0x00


	//----- nvinfo : EIATTR_SPARSE_MMA_MASK
	.align		4
.L_263:
        /*0078*/ 	.byte	0x03, 0x50
        /*007a*/ 	.short	0x0000


	//----- nvinfo : EIATTR_MAXREG_COUNT
	.align		4
        /*007c*/ 	.byte	0x03, 0x1b
        /*007e*/ 	.short	0x00ff


	//----- nvinfo : EIATTR_MERCURY_ISA_VERSION
	.align		4
        /*0080*/ 	.byte	0x03, 0x5f
        /*0082*/ 	.short	0x0101


	//----- nvinfo : EIATTR_VRC_CTA_INIT_COUNT
	.align		4
        /*0084*/ 	.byte	0x02, 0x4a
	.zero		1
	.zero		1


	//----- nvinfo : EIATTR_EXIT_INSTR_OFFSETS
	.align		4
        /*0088*/ 	.byte	0x04, 0x1c
        /*008a*/ 	.short	(.L_265 - .L_264)


	//   ....[0]....
.L_264:
        /*008c*/ 	.word	0x000000d0


	//   ....[1]....
        /*0090*/ 	.word	0x000002d0


	//----- nvinfo : EIATTR_CBANK_PARAM_SIZE
	.align		4
.L_265:
        /*0094*/ 	.byte	0x03, 0x19
        /*0096*/ 	.short	0x0030


	//----- nvinfo : EIATTR_PARAM_CBANK
	.align		4
        /*0098*/ 	.byte	0x04, 0x0a
        /*009a*/ 	.short	(.L_267 - .L_266)
	.align		4
.L_266:
        /*009c*/ 	.word	index@(.nv.constant0._Z27color_to_gray_16u_c3_kernelPKtiPtiii6float3)
        /*00a0*/ 	.short	0x0380
        /*00a2*/ 	.short	0x0030


	//----- nvinfo : EIATTR_SW_WAR
	.align		4
.L_267:
        /*00a4*/ 	.byte	0x04, 0x36
        /*00a6*/ 	.short	(.L_269 - .L_268)
.L_268:
        /*00a8*/ 	.word	0x00000008
.L_269:


//--------------------- .nv.info._Z26color_to_gray_8u_c4_kernelPKhiPhiii6float4 --------------------------
	.section	.nv.info._Z26color_to_gray_8u_c4_kernelPKhiPhiii6float4,"",@"SHT_CUDA_INFO"
	.sectionflags	@""
	.align	4


	//----- nvinfo : EIATTR_CUDA_API_VERSION
	.align		4
        /*0000*/ 	.byte	0x04, 0x37
        /*0002*/ 	.short	(.L_271 - .L_270)
.L_270:
        /*0004*/ 	.word	0x00000082


	//----- nvinfo : EIATTR_KPARAM_INFO
	.align		4
.L_271:
        /*0008*/ 	.byte	0x04, 0x17
        /*000a*/ 	.short	(.L_273 - .L_272)
.L_272:
        /*000c*/ 	.word	0x00000000
        /*0010*/ 	.short	0x0006
        /*0012*/ 	.short	0x0030
        /*0014*/ 	.byte	0x00, 0xf0, 0x41, 0x00


	//----- nvinfo : EIATTR_KPARAM_INFO
	.align		4
.L_273:
        /*0018*/ 	.byte	0x04, 0x17
        /*001a*/ 	.short	(.L_275 - .L_274)
.L_274:
        /*001c*/ 	.word	0x00000000
        /*0020*/ 	.short	0x0005
        /*0022*/ 	.short	0x0020
        /*0024*/ 	.byte	0x00, 0xf0, 0x11, 0x00


	//----- nvinfo : EIATTR_KPARAM_INFO
	.align		4
.L_275:
        /*0028*/ 	.byte	0x04, 0x17
        /*002a*/ 	.short	(.L_277 - .L_276)
.L_276:
        /*002c*/ 	.word	0x00000000
        /*0030*/ 	.short	0x0004
        /*0032*/ 	.short	0x001c
        /*0034*/ 	.byte	0x00, 0xf0, 0x11, 0x00


	//----- nvinfo : EIATTR_KPARAM_INFO
	.align		4
.L_277:
        /*0038*/ 	.byte	0x04, 0x17
        /*003a*/ 	.short	(.L_279 - .L_278)
.L_278:
        /*003c*/ 	.word	0x00000000
        /*0040*/ 	.short	0x0003
        /*0042*/ 	.short	0x0018
        /*0044*/ 	.byte	0x00, 0xf0, 0x11, 0x00


	//----- nvinfo : EIATTR_KPARAM_INFO
	.align		4
.L_279:
        /*0048*/ 	.byte	0x04, 0x17
        /*004a*/ 	.short	(.L_281 - .L_280)
.L_280:
        /*004c*/ 	.word	0x00000000
        /*0050*/ 	.short	0x0002
        /*0052*/ 	.short	0x0010
        /*0054*/ 	.byte	0x00, 0xf5, 0x21, 0x00


	//----- nvinfo : EIATTR_KPARAM_INFO
	.align		4
.L_281:
        /*0058*/ 	.byte	0x04, 0x17
        /*005a*/ 	.short	(.L_283 - .L_282)
.L_282:
        /*005c*/ 	.word	0x00000000
        /*0060*/ 	.short	0x0001
        /*0062*/ 	.short	0x0008
        /*0064*/ 	.byte	0x00, 0xf0, 0x11, 0x00


	//----- nvinfo : EIATTR_KPARAM_INFO
	.align		4
.L_283:
        /*0068*/ 	.byte	0x04, 0x17
        /*006a*/ 	.short	(.L_285 - .L_284)
.L_284:
        /*006c*/ 	.word	0x00000000
        /*0070*/ 	.short	0x0000
        /*0072*/ 	.short	0x0000
        /*0074*/ 	.byte	0x00, 0xf5, 0x21, 0x00


	//----- nvinfo : EIATTR_SPARSE_MMA_MASK
	.align		4
.L_285:
        /*0078*/ 	.byte	0x03, 0x50
        /*007a*/ 	.short	0x0000


	//----- nvinfo : EIATTR_MAXREG_COUNT
	.align		4
        /*007c*/ 	.byte	0x03, 0x1b
        /*007e*/ 	.short	0x00ff


	//----- nvinfo : EIATTR_MERCURY_ISA_VERSION
	.align		4
        /*0080*/ 	.byte	0x03, 0x5f
        /*0082*/ 	.short	0x0101


	//----- nvinfo : EIATTR_VRC_CTA_INIT_COUNT
	.align		4
        /*0084*/ 	.byte	0x02, 0x4a
	.zero		1
	.zero		1


	//----- nvinfo : EIATTR_EXIT_INSTR_OFFSETS
	.align		4
        /*0088*/ 	.byte	0x04, 0x1c
        /*008a*/ 	.short	(.L_287 - .L_286)


	//   ....[0]....
.L_286:
        /*008c*/ 	.word	0x000000d0


	//   ....[1]....
        /*0090*/ 	.word	0x00000310


	//----- nvinfo : EIATTR_CBANK_PARAM_SIZE
	.align		4
.L_287:
        /*0094*/ 	.byte	0x03, 0x19
        /*0096*/ 	.short	0x0040


	//----- nvinfo : EIATTR_PARAM_CBANK
	.align		4
        /*0098*/ 	.byte	0x04, 0x0a
        /*009a*/ 	.short	(.L_289 - .L_288)
	.align		4
.L_288:
        /*009c*/ 	.word	index@(.nv.constant0._Z26color_to_gray_8u_c4_kernelPKhiPhiii6float4)
        /*00a0*/ 	.short	0x0380
        /*00a2*/ 	.short	0x0040


	//----- nvinfo : EIATTR_SW_WAR
	.align		4
.L_289:
        /*00a4*/ 	.byte	0x04, 0x36
        /*00a6*/ 	.short	(.L_291 - .L_290)
.L_290:
        /*00a8*/ 	.word	0x00000008
.L_291:


//--------------------- .nv.info._Z27color_to_gray_8u_ac4_kernelPKhiPhiii6float3 --------------------------
	.section	.nv.info._Z27color_to_gray_8u_ac4_kernelPKhiPhiii6float3,"",@"SHT_CUDA_INFO"
	.sectionflags	@""
	.align	4


	//----- nvinfo : EIATTR_CUDA_API_VERSION
	.align		4
        /*0000*/ 	.byte	0x04, 0x37
        /*0002*/ 	.short	(.L_293 - .L_292)
.L_292:
        /*0004*/ 	.word	0x00000082


	//----- nvinfo : EIATTR_KPARAM_INFO
	.align		4
.L_293:
        /*0008*/ 	.byte	0x04, 0x17
        /*000a*/ 	.short	(.L_295 - .L_294)
.L_294:
        /*000c*/ 	.word	0x00000000
        /*0010*/ 	.short	0x0006
        /*0012*/ 	.short	0x0024
        /*0014*/ 	.byte	0x00, 0xf0, 0x31, 0x00


	//----- nvinfo : EIATTR_KPARAM_INFO
	.align		4
.L_295:
        /*0018*/ 	.byte	0x04, 0x17
        /*001a*/ 	.short	(.L_297 - .L_296)
.L_296:
        /*001c*/ 	.word	0x00000000
        /*0020*/ 	.short	0x0005
        /*0022*/ 	.short	0x0020
        /*0024*/ 	.byte	0x00, 0xf0, 0x11, 0x00


	//----- nvinfo : EIATTR_KPARAM_INFO
	.align		4
.L_297:
        /*0028*/ 	.byte	0x04, 0x17
        /*002a*/ 	.short	(.L_299 - .L_298)
.L_298:
        /*002c*/ 	.word	0x00000000
        /*0030*/ 	.short	0x0004
        /*0032*/ 	.short	0x001c
        /*0034*/ 	.byte	0x00, 0xf0, 0x11, 0x00


	//----- nvinfo : EIATTR_KPARAM_INFO
	.align		4
.L_299:
        /*0038*/ 	.byte	0x04, 0x17
        /*003a*/ 	.short	(.L_301 - .L_300)
.L_300:
        /*003c*/ 	.word	0x00000000
        /*0040*/ 	.short	0x0003
        /*0042*/ 	.short	0x0018
        /*0044*/ 	.byte	0x00, 0xf0, 0x11, 0x00


	//----- nvinfo : EIATTR_KPARAM_INFO
	.align		4
.L_301:
        /*0048*/ 	.byte	0x04, 0x17
        /*004a*/ 	.short	(.L_303 - .L_302)
.L_302:
        /*004c*/ 	.word	0x00000000
        /*0050*/ 	.short	0x0002
        /*0052*/ 	.short	0x0010
        /*0054*/ 	.byte	0x00, 0xf5, 0x21, 0x00


	//----- nvinfo : EIATTR_KPARAM_INFO
	.align		4
.L_303:
        /*0058*/ 	.byte	0x04, 0x17
        /*005a*/ 	.short	(.L_305 - .L_304)
.L_304:
        /*005c*/ 	.word	0x00000000
        /*0060*/ 	.short	0x0001
        /*0062*/ 	.short	0x0008
        /*0064*/ 	.byte	0x00, 0xf0, 0x11, 0x00


	//----- nvinfo : EIATTR_KPARAM_INFO
	.align		4
.L_305:
        /*0068*/ 	.byte	0x04, 0x17
        /*006a*/ 	.short	(.L_307 - .L_306)
.L_306:
        /*006c*/ 	.word	0x00000000
        /*0070*/ 	.short	0x0000
        /*0072*/ 	.short	0x0000
        /*0074*/ 	.byte	0x00, 0xf5, 0x21, 0x00


	//----- nvinfo : EIATTR_SPARSE_MMA_MASK
	.align		4
.L_307:
        /*0078*/ 	.byte	0x03, 0x50
        /*007a*/ 	.short	0x0000


	//----- nvinfo : EIATTR_MAXREG_COUNT
	.align		4
        /*007c*/ 	.byte	0x03, 0x1b
        /*007e*/ 	.short	0x00ff


	//----- nvinfo : EIATTR_MERCURY_ISA_VERSION
	.align		4
        /*0080*/ 	.byte	0x03, 0x5f
        /*0082*/ 	.short	0x0101


	//----- nvinfo : EIATTR_VRC_CTA_INIT_COUNT
	.align		4
        /*0084*/ 	.byte	0x02, 0x4a
	.zero		1
	.zero		1


	//----- nvinfo : EIATTR_EXIT_INSTR_OFFSETS
	.align		4
        /*0088*/ 	.byte	0x04, 0x1c
        /*008a*/ 	.short	(.L_309 - .L_308)


	//   ....[0]....
.L_308:
        /*008c*/ 	.word	0x000000d0


	//   ....[1]....
        /*0090*/ 	.word	0x000002f0


	//----- nvinfo : EIATTR_CBANK_PARAM_SIZE
	.align		4
.L_309:
        /*0094*/ 	.byte	0x03, 0x19
        /*0096*/ 	.short	0x0030


	//----- nvinfo : EIATTR_PARAM_CBANK
	.align		4
        /*0098*/ 	.byte	0x04, 0x0a
        /*009a*/ 	.short	(.L_311 - .L_310)
	.align		4
.L_310:
        /*009c*/ 	.word	index@(.nv.constant0._Z27color_to_gray_8u_ac4_kernelPKhiPhiii6float3)
        /*00a0*/ 	.short	0x0380
        /*00a2*/ 	.short	0x0030


	//----- nvinfo : EIATTR_SW_WAR
	.align		4
.L_311:
        /*00a4*/ 	.byte	0x04, 0x36
        /*00a6*/ 	.short	(.L_313 - .L_312)
.L_312:
        /*00a8*/ 	.word	0x00000008
.L_313:


//--------------------- .nv.info._Z26color_to_gray_8u_c3_kernelPKhiPhiii6float3 --------------------------
	.section	.nv.info._Z26color_to_gray_8u_c3_kernelPKhiPhiii6float3,"",@"SHT_CUDA_INFO"
	.sectionflags	@""
	.align	4


	//----- nvinfo : EIATTR_CUDA_API_VERSION
	.align		4
        /*0000*/ 	.byte	0x04, 0x37
        /*0002*/ 	.short	(.L_315 - .L_314)
.L_314:
        /*0004*/ 	.word	0x00000082


	//----- nvinfo : EIATTR_KPARAM_INFO
	.align		4
.L_315:
        /*0008*/ 	.byte	0x04, 0x17
        /*000a*/ 	.short	(.L_317 - .L_316)
.L_316:
        /*000c*/ 	.word	0x00000000
        /*0010*/ 	.short	0x0006
        /*0012*/ 	.short	0x0024
        /*0014*/ 	.byte	0x00, 0xf0, 0x31, 0x00


	//----- nvinfo : EIATTR_KPARAM_INFO
	.align		4
.L_317:
        /*0018*/ 	.byte	0x04, 0x17
        /*001a*/ 	.short	(.L_319 - .L_318)
.L_318:
        /*001c*/ 	.word	0x00000000
        /*0020*/ 	.short	0x0005
        /*0022*/ 	.short	0x0020
        /*0024*/ 	.byte	0x00, 0xf0, 0x11, 0x00


	//----- nvinfo : EIATTR_KPARAM_INFO
	.align		4
.L_319:
        /*0028*/ 	.byte	0x04, 0x17
        /*002a*/ 	.short	(.L_321 - .L_320)
.L_320:
        /*002c*/ 	.word	0x00000000
        /*0030*/ 	.short	0x0004
        /*0032*/ 	.short	0x001c
        /*0034*/ 	.byte	0x00, 0xf0, 0x11, 0x00


	//----- nvinfo : EIATTR_KPARAM_INFO
	.align		4
.L_321:
        /*0038*/ 	.byte	0x04, 0x17
        /*003a*/ 	.short	(.L_323 - .L_322)
.L_322:
        /*003c*/ 	.word	0x00000000
        /*0040*/ 	.short	0x0003
        /*0042*/ 	.short	0x0018
        /*0044*/ 	.byte	0x00, 0xf0, 0x11, 0x00


	//----- nvinfo : EIATTR_KPARAM_INFO
	.align		4
.L_323:
        /*0048*/ 	.byte	0x04, 0x17
        /*004a*/ 	.short	(.L_325 - .L_324)
.L_324:
        /*004c*/ 	.word	0x00000000
        /*0050*/ 	.short	0x0002
        /*0052*/ 	.short	0x0010
        /*0054*/ 	.byte	0x00, 0xf5, 0x21, 0x00


	//----- nvinfo : EIATTR_KPARAM_INFO
	.align		4
.L_325:
        /*0058*/ 	.byte	0x04, 0x17
        /*005a*/ 	.short	(.L_327 - .L_326)
.L_326:
        /*005c*/ 	.word	0x00000000
        /*0060*/ 	.short	0x0001
        /*0062*/ 	.short	0x0008
        /*0064*/ 	.byte	0x00, 0xf0, 0x11, 0x00


	//----- nvinfo : EIATTR_KPARAM_INFO
	.align		4
.L_327:
        /*0068*/ 	.byte	0x04, 0x17
        /*006a*/ 	.short	(.L_329 - .L_328)
.L_328:
        /*006c*/ 	.word	0x00000000
        /*0070*/ 	.short	0x0000
        /*0072*/ 	.short	0x0000
        /*0074*/ 	.byte	0x00, 0xf5, 0x21, 0x00


	//----- nvinfo : EIATTR_SPARSE_MMA_MASK
	.align		4
.L_329:
        /*0078*/ 	.byte	0x03, 0x50
        /*007a*/ 	.short	0x0000


	//----- nvinfo : EIATTR_MAXREG_COUNT
	.align		4
        /*007c*/ 	.byte	0x03, 0x1b
        /*007e*/ 	.short	0x00ff


	//----- nvinfo : EIATTR_MERCURY_ISA_VERSION
	.align		4
        /*0080*/ 	.byte	0x03, 0x5f
        /*0082*/ 	.short	0x0101


	//----- nvinfo : EIATTR_VRC_CTA_INIT_COUNT
	.align		4
        /*0084*/ 	.byte	0x02, 0x4a
	.zero		1
	.zero		1


	//----- nvinfo : EIATTR_EXIT_INSTR_OFFSETS
	.align		4
        /*0088*/ 	.byte	0x04, 0x1c
        /*008a*/ 	.short	(.L_331 - .L_330)


	//   ....[0]....
.L_330:
        /*008c*/ 	.word	0x000000d0


	//   ....[1]....
        /*0090*/ 	.word	0x000002f0


	//----- nvinfo : EIATTR_CBANK_PARAM_SIZE
	.align		4
.L_331:
        /*0094*/ 	.byte	0x03, 0x19
        /*0096*/ 	.short	0x0030


	//----- nvinfo : EIATTR_PARAM_CBANK
	.align		4
        /*0098*/ 	.byte	0x04, 0x0a
        /*009a*/ 	.short	(.L_333 - .L_332)
	.align		4
.L_332:
        /*009c*/ 	.word	index@(.nv.constant0._Z26color_to_gray_8u_c3_kernelPKhiPhiii6float3)
        /*00a0*/ 	.short	0x0380
        /*00a2*/ 	.short	0x0030


	//----- nvinfo : EIATTR_SW_WAR
	.align		4
.L_333:
        /*00a4*/ 	.byte	0x04, 0x36
        /*00a6*/ 	.short	(.L_335 - .L_334)
.L_334:
        /*00a8*/ 	.word	0x00000008
.L_335:


//--------------------- .nv.callgraph             --------------------------
	.section	.nv.callgraph,"",@"SHT_CUDA_CALLGRAPH"
	.align	4
	.sectionentsize	8
	.align		4
        /*0000*/ 	.word	0x00000000
	.align		4
        /*0004*/ 	.word	0xffffffff
	.align		4
        /*0008*/ 	.word	0x00000000
	.align		4
        /*000c*/ 	.word	0xfffffffe
	.align		4
        /*0010*/ 	.word	0x00000000
	.align		4
        /*0014*/ 	.word	0xfffffffd
	.align		4
        /*0018*/ 	.word	0x00000000
	.align		4
        /*001c*/ 	.word	0xfffffffc


//--------------------- .text._Z27color_to_gray_32f_c4_kernelPKfiPfiii6float4 --------------------------
	.section	.text._Z27color_to_gray_32f_c4_kernelPKfiPfiii6float4,"ax",@progbits
	.align	128
        .global         _Z27color_to_gray_32f_c4_kernelPKfiPfiii6float4
        .type           _Z27color_to_gray_32f_c4_kernelPKfiPfiii6float4,@function
        .size           _Z27color_to_gray_32f_c4_kernelPKfiPfiii6float4,(.L_x_12 - _Z27color_to_gray_32f_c4_kernelPKfiPfiii6float4)
        .other          _Z27color_to_gray_32f_c4_kernelPKfiPfiii6float4,@"STO_CUDA_ENTRY STV_DEFAULT"
_Z27color_to_gray_32f_c4_kernelPKfiPfiii6float4:
.text._Z27color_to_gray_32f_c4_kernelPKfiPfiii6float4:
[----:B------:R-:W-:Y:S01]  /*0000*/  LDC R1, c[0x0][0x37c] ;  /* 0x0000df00ff017b82 */ /* 0x000fe20000000800 */
[----:B------:R-:W0:Y:S07]  /*0010*/  S2R R3, SR_TID.Y ;  /* 0x0000000000037919 */ /* 0x000e2e0000002200 */
[----:B------:R-:W1:Y:S01]  /*0020*/  LDC R7, c[0x0][0x360] ;  /* 0x0000d800ff077b82 */ /* 0x000e620000000800 */
[----:B------:R-:W2:Y:S01]  /*0030*/  LDCU UR6, c[0x0][0x3a0] ;  /* 0x00007400ff0677ac */ /* 0x000ea20008000800 */
[----:B------:R-:W1:Y:S01]  /*0040*/  S2R R2, SR_TID.X ;  /* 0x0000000000027919 */ /* 0x000e620000002100 */
[----:B------:R-:W3:Y:S05]  /*0050*/  LDCU UR7, c[0x0][0x39c] ;  /* 0x00007380ff0777ac */ /* 0x000eea0008000800 */
[----:B------:R-:W0:Y:S08]  /*0060*/  S2UR UR5, SR_CTAID.Y ;  /* 0x00000000000579c3 */ /* 0x000e300000002600 */
[----:B------:R-:W0:Y:S08]  /*0070*/  LDC R0, c[0x0][0x364] ;  /* 0x0000d900ff007b82 */ /* 0x000e300000000800 */
[----:B------:R-:W1:Y:S01]  /*0080*/  S2UR UR4, SR_CTAID.X ;  /* 0x00000000000479c3 */ /* 0x000e620000002500 */
[----:B0-----:R-:W-:-:S05]  /*0090*/  IMAD R0, R0, UR5, R3 ;  /* 0x0000000500007c24 */ /* 0x001fca000f8e0203 */
[----:B--2---:R-:W-:Y:S01]  /*00a0*/  ISETP.GE.AND P0, PT, R0, UR6, PT ;  /* 0x0000000600007c0c */ /* 0x004fe2000bf06270 */
[----:B-1----:R-:W-:-:S05]  /*00b0*/  IMAD R7, R7, UR4, R2 ;  /* 0x0000000407077c24 */ /* 0x002fca000f8e0202 */
[----:B---3--:R-:W-:-:S13]  /*00c0*/  ISETP.GE.OR P0, PT, R7, UR7, P0 ;  /* 0x0000000707007c0c */ /* 0x008fda0008706670 */
[----:B------:R-:W-:Y:S05]  /*00d0*/  @P0 EXIT ;  /* 0x000000000000094d */ /* 0x000fea0003800000 */
[----:B------:R-:W0:Y:S01]  /*00e0*/  LDCU UR4, c[0x0][0x388] ;  /* 0x00007100ff0477ac */ /* 0x000e220008000800 */
[----:B------:R-:W-:Y:S01]  /*00f0*/  SHF.L.U32 R5, R7, 0x2, RZ ;  /* 0x0000000207057819 */ /* 0x000fe200000006ff */
[----:B------:R-:W1:Y:S01]  /*0100*/  LDCU.64 UR6, c[0x0][0x380] ;  /* 0x00007000ff0677ac */ /* 0x000e620008000a00 */
[----:B------:R-:W2:Y:S01]  /*0110*/  LDCU.128 UR12, c[0x0][0x3b0] ;  /* 0x00007600ff0c77ac */ /* 0x000ea20008000c00 */
[----:B------:R-:W3:Y:S01]  /*0120*/  LDCU.64 UR8, c[0x0][0x390] ;  /* 0x00007200ff0877ac */ /* 0x000ee20008000a00 */
[----:B0-----:R-:W-:Y:S01]  /*0130*/  IMAD R3, R0, UR4, RZ ;  /* 0x0000000400037c24 */ /* 0x001fe2000f8e02ff */
[----:B------:R-:W0:Y:S04]  /*0140*/  LDCU.64 UR4, c[0x0][0x358] ;  /* 0x00006b00ff0477ac */ /* 0x000e280008000a00 */
[C---:B-1----:R-:W-:Y:S01]  /*0150*/  IADD3 R2, P0, PT, R3.reuse, UR6, RZ ;  /* 0x0000000603027c10 */ /* 0x042fe2000ff1e0ff */
[----:B------:R-:W1:Y:S03]  /*0160*/  LDCU UR6, c[0x0][0x398] ;  /* 0x00007300ff0677ac */ /* 0x000e660008000800 */
[----:B------:R-:W-:-:S03]  /*0170*/  LEA.HI.X.SX32 R3, R3, UR7, 0x1, P0 ;  /* 0x0000000703037c11 */ /* 0x000fc600080f0eff */
[----:B------:R-:W-:-:S05]  /*0180*/  IMAD.WIDE R2, R5, 0x4, R2 ;  /* 0x0000000405027825 */ /* 0x000fca00078e0202 */
[----:B0-----:R-:W2:Y:S04]  /*0190*/  LDG.E R4, desc[UR4][R2.64+0x4] ;  /* 0x0000040402047981 */ /* 0x001ea8000c1e1900 */
[----:B------:R-:W4:Y:S04]  /*01a0*/  LDG.E R5, desc[UR4][R2.64] ;  /* 0x0000000402057981 */ /* 0x000f28000c1e1900 */
[----:B------:R-:W5:Y:S04]  /*01b0*/  LDG.E R9, desc[UR4][R2.64+0x8] ;  /* 0x0000080402097981 */ /* 0x000f68000c1e1900 */
[----:B------:R-:W5:Y:S01]  /*01c0*/  LDG.E R11, desc[UR4][R2.64+0xc] ;  /* 0x00000c04020b7981 */ /* 0x000f62000c1e1900 */
[----:B-1----:R-:W-:-:S02]  /*01d0*/  IMAD R0, R0, UR6, RZ ;  /* 0x0000000600007c24 */ /* 0x002fc4000f8e02ff */
[----:B--2---:R-:W-:-:S03]  /*01e0*/  FMUL R6, R4, UR13 ;  /* 0x0000000d04067c20 */ /* 0x004fc60008400000 */
[----:B---3--:R-:W-:Y:S01]  /*01f0*/  IADD3 R4, P0, PT, R0, UR8, RZ ;  /* 0x0000000800047c10 */ /* 0x008fe2000ff1e0ff */
[----:B----4-:R-:W-:-:S03]  /*0200*/  FFMA R6, R5, UR12, R6 ;  /* 0x0000000c05067c23 */ /* 0x010fc60008000006 */
[----:B------:R-:W-:Y:S01]  /*0210*/  LEA.HI.X.SX32 R5, R0, UR9, 0x1, P0 ;  /* 0x0000000900057c11 */ /* 0x000fe200080f0eff */
[----:B-----5:R-:W-:Y:S02]  /*0220*/  FFMA R6, R9, UR14, R6 ;  /* 0x0000000e09067c23 */ /* 0x020fe40008000006 */
[----:B------:R-:W-:-:S04]  /*0230*/  IMAD.WIDE R4, R7, 0x4, R4 ;  /* 0x0000000407047825 */ /* 0x000fc800078e0204 */
[----:B------:R-:W-:-:S05]  /*0240*/  FFMA R11, R11, UR15, R6 ;  /* 0x0000000f0b0b7c23 */ /* 0x000fca0008000006 */
[----:B------:R-:W-:Y:S01]  /*0250*/  STG.E desc[UR4][R4.64], R11 ;  /* 0x0000000b04007986 */ /* 0x000fe2000c101904 */
[----:B------:R-:W-:Y:S05]  /*0260*/  EXIT ;  /* 0x000000000000794d */ /* 0x000fea0003800000 */
.L_x_0:
[----:B------:R-:W-:-:S00]  /*0270*/  BRA `(.L_x_0) ;  /* 0xfffffffc00fc7947 */ /* 0x000fc0000383ffff */
[----:B------:R-:W-:-:S00]  /*0280*/  NOP ;  /* 0x0000000000007918 */ /* 0x000fc00000000000 */
[----:B------:R-:W-:-:S00]  /*0290*/  NOP ;  /* 0x0000000000007918 */ /* 0x000fc00000000000 */
[----:B------:R-:W-:-:S00]  /*02a0*/  NOP ;  /* 0x0000000000007918 */ /* 0x000fc00000000000 */
[----:B------:R-:W-:-:S00]  /*02b0*/  NOP ;  /* 0x0000000000007918 */ /* 0x000fc00000000000 */
[----:B------:R-:W-:-:S00]  /*02c0*/  NOP ;  /* 0x0000000000007918 */ /* 0x000fc00000000000 */
[----:B------:R-:W-:-:S00]  /*02d0*/  NOP ;  /* 0x0000000000007918 */ /* 0x000fc00000000000 */
[----:B------:R-:W-:-:S00]  /*02e0*/  NOP ;  /* 0x0000000000007918 */ /* 0x000fc00000000000 */
[----:B------:R-:W-:-:S00]  /*02f0*/  NOP ;  /* 0x0000000000007918 */ /* 0x000fc00000000000 */
.L_x_12:


//--------------------- .text._Z28color_to_gray_32f_ac4_kernelPKfiPfiii6float3 --------------------------
	.section	.text._Z28color_to_gray_32f_ac4_kernelPKfiPfiii6float3,"ax",@progbits
	.align	128
        .global         _Z28color_to_gray_32f_ac4_kernelPKfiPfiii6float3
        .type           _Z28color_to_gray_32f_ac4_kernelPKfiPfiii6float3,@function
        .size           _Z28color_to_gray_32f_ac4_kernelPKfiPfiii6float3,(.L_x_13 - _Z28color_to_gray_32f_ac4_kernelPKfiPfiii6float3)
        .other          _Z28color_to_gray_32f_ac4_kernelPKfiPfiii6float3,@"STO_CUDA_ENTRY STV_DEFAULT"
_Z28color_to_gray_32f_ac4_kernelPKfiPfiii6float3:
.text._Z28color_to_gray_32f_ac4_kernelPKfiPfiii6float3:
        /* <DEDUP_REMOVED lines=17> */
[----:B------:R-:W2:Y:S01]  /*0110*/  LDCU.64 UR8, c[0x0][0x390] ;  /* 0x00007200ff0877ac */ /* 0x000ea20008000a00 */
[----:B------:R-:W3:Y:S01]  /*0120*/  LDCU.64 UR10, c[0x0][0x3a8] ;  /* 0x00007500ff0a77ac */ /* 0x000ee20008000a00 */
[----:B0-----:R-:W-:Y:S01]  /*0130*/  IMAD R3, R0, UR4, RZ ;  /* 0x0000000400037c24 */ /* 0x001fe2000f8e02ff */
[----:B------:R-:W0:Y:S04]  /*0140*/  LDCU.64 UR4, c[0x0][0x358] ;  /* 0x00006b00ff0477ac */ /* 0x000e280008000a00 */
[C---:B-1----:R-:W-:Y:S01]  /*0150*/  IADD3 R2, P0, PT, R3.reuse, UR6, RZ ;  /* 0x0000000603027c10 */ /* 0x042fe2000ff1e0ff */
[----:B------:R-:W1:Y:S03]  /*0160*/  LDCU UR6, c[0x0][0x398] ;  /* 0x00007300ff0677ac */ /* 0x000e660008000800 */
[----:B------:R-:W-:Y:S01]  /*0170*/  LEA.HI.X.SX32 R3, R3, UR7, 0x1, P0 ;  /* 0x0000000703037c11 */ /* 0x000fe200080f0eff */
[----:B------:R-:W4:Y:S02]  /*0180*/  LDCU UR7, c[0x0][0x3a4] ;  /* 0x00007480ff0777ac */ /* 0x000f240008000800 */
[----:B------:R-:W-:-:S05]  /*0190*/  IMAD.WIDE R2, R5, 0x4, R2 ;  /* 0x0000000405027825 */ /* 0x000fca00078e0202 */
[----:B0-----:R-:W3:Y:S04]  /*01a0*/  LDG.E R5, desc[UR4][R2.64+0x4] ;  /* 0x0000040402057981 */ /* 0x001ee8000c1e1900 */
[----:B------:R-:W4:Y:S04]  /*01b0*/  LDG.E R6, desc[UR4][R2.64] ;  /* 0x0000000402067981 */ /* 0x000f28000c1e1900 */
[----:B------:R-:W5:Y:S01]  /*01c0*/  LDG.E R11, desc[UR4][R2.64+0x8] ;  /* 0x00000804020b7981 */ /* 0x000f62000c1e1900 */
[----:B-1----:R-:W-:-:S05]  /*01d0*/  IMAD R0, R0, UR6, RZ ;  /* 0x0000000600007c24 */ /* 0x002fca000f8e02ff */
[----:B--2---:R-:W-:Y:S01]  /*01e0*/  IADD3 R4, P0, PT, R0, UR8, RZ ;  /* 0x0000000800047c10 */ /* 0x004fe2000ff1e0ff */
[----:B---3--:R-:W-:-:S03]  /*01f0*/  FMUL R9, R5, UR10 ;  /* 0x0000000a05097c20 */ /* 0x008fc60008400000 */
[----:B------:R-:W-:Y:S01]  /*0200*/  LEA.HI.X.SX32 R5, R0, UR9, 0x1, P0 ;  /* 0x0000000900057c11 */ /* 0x000fe200080f0eff */
[----:B----4-:R-:W-:Y:S02]  /*0210*/  FFMA R6, R6, UR7, R9 ;  /* 0x0000000706067c23 */ /* 0x010fe40008000009 */
[----:B------:R-:W-:-:S04]  /*0220*/  IMAD.WIDE R4, R7, 0x4, R4 ;  /* 0x0000000407047825 */ /* 0x000fc800078e0204 */
[----:B-----5:R-:W-:-:S05]  /*0230*/  FFMA R11, R11, UR11, R6 ;  /* 0x0000000b0b0b7c23 */ /* 0x020fca0008000006 */
[----:B------:R-:W-:Y:S01]  /*0240*/  STG.E desc[UR4][R4.64], R11 ;  /* 0x0000000b04007986 */ /* 0x000fe2000c101904 */
[----:B------:R-:W-:Y:S05]  /*0250*/  EXIT ;  /* 0x000000000000794d */ /* 0x000fea0003800000 */
.L_x_1:
        /* <DEDUP_REMOVED lines=10> */
.L_x_13:


//--------------------- .text._Z27color_to_gray_32f_c3_kernelPKfiPfiii6float3 --------------------------
	.section	.text._Z27color_to_gray_32f_c3_kernelPKfiPfiii6float3,"ax",@progbits
	.align	128
        .global         _Z27color_to_gray_32f_c3_kernelPKfiPfiii6float3
        .type           _Z27color_to_gray_32f_c3_kernelPKfiPfiii6float3,@function
        .size           _Z27color_to_gray_32f_c3_kernelPKfiPfiii6float3,(.L_x_14 - _Z27color_to_gray_32f_c3_kernelPKfiPfiii6float3)
        .other          _Z27color_to_gray_32f_c3_kernelPKfiPfiii6float3,@"STO_CUDA_ENTRY STV_DEFAULT"
_Z27color_to_gray_32f_c3_kernelPKfiPfiii6float3:
.text._Z27color_to_gray_32f_c3_kernelPKfiPfiii6float3:
        /* <DEDUP_REMOVED lines=15> */
[----:B------:R-:W-:Y:S01]  /*00f0*/  LEA R5, R7, R7, 0x1 ;  /* 0x0000000707057211 */ /* 0x000fe200078e08ff */
        /* <DEDUP_REMOVED lines=22> */
.L_x_2:
        /* <DEDUP_REMOVED lines=10> */
.L_x_14:


//--------------------- .text._Z27color_to_gray_16s_c4_kernelPKsiPsiii6float4 --------------------------
	.section	.text._Z27color_to_gray_16s_c4_kernelPKsiPsiii6float4,"ax",@progbits
	.align	128
        .global         _Z27color_to_gray_16s_c4_kernelPKsiPsiii6float4
        .type           _Z27color_to_gray_16s_c4_kernelPKsiPsiii6float4,@function
        .size           _Z27color_to_gray_16s_c4_kernelPKsiPsiii6float4,(.L_x_15 - _Z27color_to_gray_16s_c4_kernelPKsiPsiii6float4)
        .other          _Z27color_to_gray_16s_c4_kernelPKsiPsiii6float4,@"STO_CUDA_ENTRY STV_DEFAULT"
_Z27color_to_gray_16s_c4_kernelPKsiPsiii6float4:
.text._Z27color_to_gray_16s_c4_kernelPKsiPsiii6float4:
        /* <DEDUP_REMOVED lines=18> */
[----:B0-----:R-:W-:Y:S01]  /*0120*/  IMAD R3, R0, UR4, RZ ;  /* 0x0000000400037c24 */ /* 0x001fe2000f8e02ff */
[----:B------:R-:W0:Y:S04]  /*0130*/  LDCU.64 UR4, c[0x0][0x358] ;  /* 0x00006b00ff0477ac */ /* 0x000e280008000a00 */
[C---:B-1----:R-:W-:Y:S01]  /*0140*/  IADD3 R2, P0, PT, R3.reuse, UR6, RZ ;  /* 0x0000000603027c10 */ /* 0x042fe2000ff1e0ff */
[----:B------:R-:W1:Y:S03]  /*0150*/  LDCU UR6, c[0x0][0x398] ;  /* 0x00007300ff0677ac */ /* 0x000e660008000800 */
[----:B------:R-:W-:-:S03]  /*0160*/  LEA.HI.X.SX32 R3, R3, UR7, 0x1, P0 ;  /* 0x0000000703037c11 */ /* 0x000fc600080f0eff */
[----:B------:R-:W-:-:S05]  /*0170*/  IMAD.WIDE R2, R7, 0x2, R2 ;  /* 0x0000000207027825 */ /* 0x000fca00078e0202 */
[----:B0-----:R-:W3:Y:S04]  /*0180*/  LDG.E.U16 R6, desc[UR4][R2.64+0x2] ;  /* 0x0000020402067981 */ /* 0x001ee8000c1e1500 */
[----:B------:R-:W4:Y:S04]  /*0190*/  LDG.E.U16 R4, desc[UR4][R2.64] ;  /* 0x0000000402047981 */ /* 0x000f28000c1e1500 */
[----:B------:R-:W5:Y:S04]  /*01a0*/  LDG.E.U16 R8, desc[UR4][R2.64+0x4] ;  /* 0x0000040402087981 */ /* 0x000f68000c1e1500 */
[----:B------:R0:W5:Y:S01]  /*01b0*/  LDG.E.U16 R9, desc[UR4][R2.64+0x6] ;  /* 0x0000060402097981 */ /* 0x000162000c1e1500 */
[----:B-1----:R-:W-:-:S02]  /*01c0*/  IMAD R0, R0, UR6, RZ ;  /* 0x0000000600007c24 */ /* 0x002fc4000f8e02ff */
[----:B0-----:R-:W-:Y:S01]  /*01d0*/  HFMA2 R2, -RZ, RZ, 1.75, 0 ;  /* 0x3f000000ff027431 */ /* 0x001fe200000001ff */
[----:B---3--:R-:W2:Y:S08]  /*01e0*/  I2F.S16 R6, R6 ;  /* 0x0000000600067306 */ /* 0x008eb00000101400 */
[----:B----4-:R-:W0:Y:S01]  /*01f0*/  I2F.S16 R4, R4 ;  /* 0x0000000400047306 */ /* 0x010e220000101400 */
[----:B--2---:R-:W-:-:S07]  /*0200*/  FMUL R7, R6, UR9 ;  /* 0x0000000906077c20 */ /* 0x004fce0008400000 */
[----:B-----5:R-:W1:Y:S01]  /*0210*/  I2F.S16 R8, R8 ;  /* 0x0000000800087306 */ /* 0x020e620000101400 */
[----:B0-----:R-:W-:-:S07]  /*0220*/  FFMA R7, R4, UR8, R7 ;  /* 0x0000000804077c23 */ /* 0x001fce0008000007 */
[----:B------:R-:W0:Y:S01]  /*0230*/  I2F.S16 R10, R9 ;  /* 0x00000009000a7306 */ /* 0x000e220000101400 */
[----:B------:R-:W2:Y:S01]  /*0240*/  LDCU.64 UR8, c[0x0][0x390] ;  /* 0x00007200ff0877ac */ /* 0x000ea20008000a00 */
[----:B-1----:R-:W-:-:S04]  /*0250*/  FFMA R7, R8, UR10, R7 ;  /* 0x0000000a08077c23 */ /* 0x002fc80008000007 */
[----:B0-----:R-:W-:-:S05]  /*0260*/  FFMA R7, R10, UR11, R7 ;  /* 0x0000000b0a077c23 */ /* 0x001fca0008000007 */
[C---:B------:R-:W-:Y:S02]  /*0270*/  FSETP.GEU.AND P0, PT, R7.reuse, -32768, PT ;  /* 0xc70000000700780b */ /* 0x040fe40003f0e000 */
[----:B------:R-:W-:-:S04]  /*0280*/  FMNMX.NAN R7, R7, 32767, PT ;  /* 0x46fffe0007077809 */ /* 0x000fc80003820000 */
[----:B------:R-:W-:-:S04]  /*0290*/  FSEL R7, R7, -32768, P0 ;  /* 0xc700000007077808 */ /* 0x000fc80000000000 */
[----:B------:R-:W-:-:S04]  /*02a0*/  FSETP.GE.AND P0, PT, R7, RZ, PT ;  /* 0x000000ff0700720b */ /* 0x000fc80003f06000 */
[----:B------:R-:W-:-:S05]  /*02b0*/  FSEL R2, R2, -0.5, P0 ;  /* 0xbf00000002027808 */ /* 0x000fca0000000000 */
[----:B------:R-:W-:Y:S01]  /*02c0*/  FADD R7, R7, R2 ;  /* 0x0000000207077221 */ /* 0x000fe20000000000 */
[----:B--2---:R-:W-:-:S04]  /*02d0*/  IADD3 R2, P0, PT, R0, UR8, RZ ;  /* 0x0000000800027c10 */ /* 0x004fc8000ff1e0ff */
[----:B------:R-:W-:Y:S01]  /*02e0*/  LEA.HI.X.SX32 R3, R0, UR9, 0x1, P0 ;  /* 0x0000000900037c11 */ /* 0x000fe200080f0eff */
[----:B------:R-:W0:Y:S02]  /*02f0*/  F2I.TRUNC.NTZ R7, R7 ;  /* 0x0000000700077305 */ /* 0x000e24000020f100 */
[----:B------:R-:W-:-:S05]  /*0300*/  IMAD.WIDE R2, R5, 0x2, R2 ;  /* 0x0000000205027825 */ /* 0x000fca00078e0202 */
[----:B0-----:R-:W-:Y:S01]  /*0310*/  STG.E.U16 desc[UR4][R2.64], R7 ;  /* 0x0000000702007986 */ /* 0x001fe2000c101504 */
[----:B------:R-:W-:Y:S05]  /*0320*/  EXIT ;  /* 0x000000000000794d */ /* 0x000fea0003800000 */
.L_x_3:
        /* <DEDUP_REMOVED lines=13> */
.L_x_15:


//--------------------- .text._Z28color_to_gray_16s_ac4_kernelPKsiPsiii6float3 --------------------------
	.section	.text._Z28color_to_gray_16s_ac4_kernelPKsiPsiii6float3,"ax",@progbits
	.align	128
        .global         _Z28color_to_gray_16s_ac4_kernelPKsiPsiii6float3
        .type           _Z28color_to_gray_16s_ac4_kernelPKsiPsiii6float3,@function
        .size           _Z28color_to_gray_16s_ac4_kernelPKsiPsiii6float3,(.L_x_16 - _Z28color_to_gray_16s_ac4_kernelPKsiPsiii6float3)
        .other          _Z28color_to_gray_16s_ac4_kernelPKsiPsiii6float3,@"STO_CUDA_ENTRY STV_DEFAULT"
_Z28color_to_gray_16s_ac4_kernelPKsiPsiii6float3:
.text._Z28color_to_gray_16s_ac4_kernelPKsiPsiii6float3:
        /* <DEDUP_REMOVED lines=15> */
[----:B------:R-:W-:Y:S01]  /*00f0*/  IMAD.SHL.U32 R7, R5, 0x4, RZ ;  /* 0x0000000405077824 */ /* 0x000fe200078e00ff */
[----:B------:R-:W1:Y:S01]  /*0100*/  LDCU.64 UR6, c[0x0][0x380] ;  /* 0x00007000ff0677ac */ /* 0x000e620008000a00 */
[----:B------:R-:W2:Y:S01]  /*0110*/  LDCU UR8, c[0x0][0x3a4] ;  /* 0x00007480ff0877ac */ /* 0x000ea20008000800 */
[----:B0-----:R-:W-:Y:S01]  /*0120*/  IMAD R3, R0, UR4, RZ ;  /* 0x0000000400037c24 */ /* 0x001fe2000f8e02ff */
[----:B------:R-:W0:Y:S04]  /*0130*/  LDCU.64 UR4, c[0x0][0x358] ;  /* 0x00006b00ff0477ac */ /* 0x000e280008000a00 */
[----:B-1----:R-:W-:-:S04]  /*0140*/  IADD3 R2, P0, PT, R3, UR6, RZ ;  /* 0x0000000603027c10 */ /* 0x002fc8000ff1e0ff */
[----:B------:R-:W-:Y:S01]  /*0150*/  LEA.HI.X.SX32 R3, R3, UR7, 0x1, P0 ;  /* 0x0000000703037c11 */ /* 0x000fe200080f0eff */
[----:B------:R-:W1:Y:S02]  /*0160*/  LDCU.64 UR6, c[0x0][0x3a8] ;  /* 0x00007500ff0677ac */ /* 0x000e640008000a00 */
[----:B------:R-:W-:-:S05]  /*0170*/  IMAD.WIDE R2, R7, 0x2, R2 ;  /* 0x0000000207027825 */ /* 0x000fca00078e0202 */
[----:B0-----:R-:W3:Y:S04]  /*0180*/  LDG.E.U16 R6, desc[UR4][R2.64+0x2] ;  /* 0x0000020402067981 */ /* 0x001ee8000c1e1500 */
[----:B------:R-:W4:Y:S04]  /*0190*/  LDG.E.U16 R4, desc[UR4][R2.64] ;  /* 0x0000000402047981 */ /* 0x000f28000c1e1500 */
[----:B------:R0:W5:Y:S02]  /*01a0*/  LDG.E.U16 R8, desc[UR4][R2.64+0x4] ;  /* 0x0000040402087981 */ /* 0x000164000c1e1500 */
[----:B0-----:R-:W-:Y:S01]  /*01b0*/  HFMA2 R2, -RZ, RZ, 1.75, 0 ;  /* 0x3f000000ff027431 */ /* 0x001fe200000001ff */
[----:B---3--:R-:W1:Y:S08]  /*01c0*/  I2F.S16 R6, R6 ;  /* 0x0000000600067306 */ /* 0x008e700000101400 */
[----:B----4-:R-:W2:Y:S01]  /*01d0*/  I2F.S16 R4, R4 ;  /* 0x0000000400047306 */ /* 0x010ea20000101400 */
[----:B-1----:R-:W-:-:S07]  /*01e0*/  FMUL R7, R6, UR6 ;  /* 0x0000000606077c20 */ /* 0x002fce0008400000 */
[----:B-----5:R-:W0:Y:S01]  /*01f0*/  I2F.S16 R8, R8 ;  /* 0x0000000800087306 */ /* 0x020e220000101400 */
[----:B------:R-:W1:Y:S01]  /*0200*/  LDCU UR6, c[0x0][0x398] ;  /* 0x00007300ff0677ac */ /* 0x000e620008000800 */
[----:B--2---:R-:W-:Y:S01]  /*0210*/  FFMA R7, R4, UR8, R7 ;  /* 0x0000000804077c23 */ /* 0x004fe20008000007 */
[----:B------:R-:W2:Y:S03]  /*0220*/  LDCU.64 UR8, c[0x0][0x390] ;  /* 0x00007200ff0877ac */ /* 0x000ea60008000a00 */
[----:B0-----:R-:W-:Y:S01]  /*0230*/  FFMA R7, R8, UR7, R7 ;  /* 0x0000000708077c23 */ /* 0x001fe20008000007 */
[----:B-1----:R-:W-:-:S04]  /*0240*/  IMAD R0, R0, UR6, RZ ;  /* 0x0000000600007c24 */ /* 0x002fc8000f8e02ff */
        /* <DEDUP_REMOVED lines=12> */
.L_x_4:
        /* <DEDUP_REMOVED lines=15> */
.L_x_16:


//--------------------- .text._Z27color_to_gray_16s_c3_kernelPKsiPsiii6float3 --------------------------
	.section	.text._Z27color_to_gray_16s_c3_kernelPKsiPsiii6float3,"ax",@progbits
	.align	128
        .global         _Z27color_to_gray_16s_c3_kernelPKsiPsiii6float3
        .type           _Z27color_to_gray_16s_c3_kernelPKsiPsiii6float3,@function
        .size           _Z27color_to_gray_16s_c3_kernelPKsiPsiii6float3,(.L_x_17 - _Z27color_to_gray_16s_c3_kernelPKsiPsiii6float3)
        .other          _Z27color_to_gray_16s_c3_kernelPKsiPsiii6float3,@"STO_CUDA_ENTRY STV_DEFAULT"
_Z27color_to_gray_16s_c3_kernelPKsiPsiii6float3:
.text._Z27color_to_gray_16s_c3_kernelPKsiPsiii6float3:
        /* <DEDUP_REMOVED lines=15> */
[----:B------:R-:W-:Y:S01]  /*00f0*/  IMAD R7, R5, 0x3, RZ ;  /* 0x0000000305077824 */ /* 0x000fe200078e02ff */
        /* <DEDUP_REMOVED lines=33> */
.L_x_5:
        /* <DEDUP_REMOVED lines=15> */
.L_x_17:


//--------------------- .text._Z27color_to_gray_16u_c4_kernelPKtiPtiii6float4 --------------------------
	.section	.text._Z27color_to_gray_16u_c4_kernelPKtiPtiii6float4,"ax",@progbits
	.align	128
        .global         _Z27color_to_gray_16u_c4_kernelPKtiPtiii6float4
        .type           _Z27color_to_gray_16u_c4_kernelPKtiPtiii6float4,@function
        .size           _Z27color_to_gray_16u_c4_kernelPKtiPtiii6float4,(.L_x_18 - _Z27color_to_gray_16u_c4_kernelPKtiPtiii6float4)
        .other          _Z27color_to_gray_16u_c4_kernelPKtiPtiii6float4,@"STO_CUDA_ENTRY STV_DEFAULT"
_Z27color_to_gray_16u_c4_kernelPKtiPtiii6float4:
.text._Z27color_to_gray_16u_c4_kernelPKtiPtiii6float4:
        /* <DEDUP_REMOVED lines=27> */
[----:B------:R-:W5:Y:S01]  /*01b0*/  LDG.E.U16 R10, desc[UR4][R2.64+0x6] ;  /* 0x00000604020a7981 */ /* 0x000f62000c1e1500 */
[----:B-1----:R-:W-:Y:S01]  /*01c0*/  IMAD R0, R0, UR6, RZ ;  /* 0x0000000600007c24 */ /* 0x002fe2000f8e02ff */
[----:B---3--:R-:W-:-:S02]  /*01d0*/  I2FP.F32.U32 R6, R6 ;  /* 0x0000000600067245 */ /* 0x008fc40000201000 */
[----:B----4-:R-:W-:-:S03]  /*01e0*/  I2FP.F32.U32 R4, R4 ;  /* 0x0000000400047245 */ /* 0x010fc60000201000 */
[----:B--2---:R-:W-:Y:S01]  /*01f0*/  FMUL R7, R6, UR9 ;  /* 0x0000000906077c20 */ /* 0x004fe20008400000 */
[----:B-----5:R-:W-:-:S03]  /*0200*/  I2FP.F32.U32 R9, R8 ;  /* 0x0000000800097245 */ /* 0x020fc60000201000 */
[----:B------:R-:W-:Y:S01]  /*0210*/  FFMA R4, R4, UR8, R7 ;  /* 0x0000000804047c23 */ /* 0x000fe20008000007 */
[----:B------:R-:W0:Y:S01]  /*0220*/  LDCU.64 UR8, c[0x0][0x390] ;  /* 0x00007200ff0877ac */ /* 0x000e220008000a00 */
[----:B------:R-:W-:Y:S02]  /*0230*/  I2FP.F32.U32 R7, R10 ;  /* 0x0000000a00077245 */ /* 0x000fe40000201000 */
[----:B------:R-:W-:-:S04]  /*0240*/  FFMA R4, R9, UR10, R4 ;  /* 0x0000000a09047c23 */ /* 0x000fc80008000004 */
[----:B------:R-:W-:-:S05]  /*0250*/  FFMA R4, R7, UR11, R4 ;  /* 0x0000000b07047c23 */ /* 0x000fca0008000004 */
[C---:B------:R-:W-:Y:S02]  /*0260*/  FMNMX.NAN R2, R4.reuse, 65535, PT ;  /* 0x477fff0004027809 */ /* 0x040fe40003820000 */
[----:B------:R-:W-:-:S03]  /*0270*/  FSETP.GEU.AND P0, PT, R4, RZ, PT ;  /* 0x000000ff0400720b */ /* 0x000fc60003f0e000 */
[----:B------:R-:W-:-:S05]  /*0280*/  FADD R2, R2, 0.5 ;  /* 0x3f00000002027421 */ /* 0x000fca0000000000 */
[----:B------:R-:W-:Y:S02]  /*0290*/  FSEL R4, R2, 0.5, P0 ;  /* 0x3f00000002047808 */ /* 0x000fe40000000000 */
[C---:B0-----:R-:W-:Y:S02]  /*02a0*/  IADD3 R2, P0, PT, R0.reuse, UR8, RZ ;  /* 0x0000000800027c10 */ /* 0x041fe4000ff1e0ff */
[----:B------:R-:W0:Y:S02]  /*02b0*/  F2I.U32.TRUNC.NTZ R7, R4 ;  /* 0x0000000400077305 */ /* 0x000e24000020f000 */
[----:B------:R-:W-:-:S03]  /*02c0*/  LEA.HI.X.SX32 R3, R0, UR9, 0x1, P0 ;  /* 0x0000000900037c11 */ /* 0x000fc600080f0eff */
[----:B------:R-:W-:-:S05]  /*02d0*/  IMAD.WIDE R2, R5, 0x2, R2 ;  /* 0x0000000205027825 */ /* 0x000fca00078e0202 */
[----:B0-----:R-:W-:Y:S01]  /*02e0*/  STG.E.U16 desc[UR4][R2.64], R7 ;  /* 0x0000000702007986 */ /* 0x001fe2000c101504 */
[----:B------:R-:W-:Y:S05]  /*02f0*/  EXIT ;  /* 0x000000000000794d */ /* 0x000fea0003800000 */
.L_x_6:
        /* <DEDUP_REMOVED lines=16> */
.L_x_18:


//--------------------- .text._Z28color_to_gray_16u_ac4_kernelPKtiPtiii6float3 --------------------------
	.section	.text._Z28color_to_gray_16u_ac4_kernelPKtiPtiii6float3,"ax",@progbits
	.align	128
        .global         _Z28color_to_gray_16u_ac4_kernelPKtiPtiii6float3
        .type           _Z28color_to_gray_16u_ac4_kernelPKtiPtiii6float3,@function
        .size           _Z28color_to_gray_16u_ac4_kernelPKtiPtiii6float3,(.L_x_19 - _Z28color_to_gray_16u_ac4_kernelPKtiPtiii6float3)
        .other          _Z28color_to_gray_16u_ac4_kernelPKtiPtiii6float3,@"STO_CUDA_ENTRY STV_DEFAULT"
_Z28color_to_gray_16u_ac4_kernelPKtiPtiii6float3:
.text._Z28color_to_gray_16u_ac4_kernelPKtiPtiii6float3:
        /* <DEDUP_REMOVED lines=26> */
[----:B------:R-:W5:Y:S01]  /*01a0*/  LDG.E.U16 R8, desc[UR4][R2.64+0x4] ;  /* 0x0000040402087981 */ /* 0x000f62000c1e1500 */
[----:B---3--:R-:W-:Y:S02]  /*01b0*/  I2FP.F32.U32 R6, R6 ;  /* 0x0000000600067245 */ /* 0x008fe40000201000 */
[----:B----4-:R-:W-:-:S03]  /*01c0*/  I2FP.F32.U32 R4, R4 ;  /* 0x0000000400047245 */ /* 0x010fc60000201000 */
[----:B-1----:R-:W-:Y:S01]  /*01d0*/  FMUL R7, R6, UR6 ;  /* 0x0000000606077c20 */ /* 0x002fe20008400000 */
[----:B------:R-:W0:Y:S01]  /*01e0*/  LDCU UR6, c[0x0][0x398] ;  /* 0x00007300ff0677ac */ /* 0x000e220008000800 */
[----:B-----5:R-:W-:Y:S02]  /*01f0*/  I2FP.F32.U32 R9, R8 ;  /* 0x0000000800097245 */ /* 0x020fe40000201000 */
[----:B--2---:R-:W-:Y:S01]  /*0200*/  FFMA R4, R4, UR8, R7 ;  /* 0x0000000804047c23 */ /* 0x004fe20008000007 */
[----:B------:R-:W1:Y:S03]  /*0210*/  LDCU.64 UR8, c[0x0][0x390] ;  /* 0x00007200ff0877ac */ /* 0x000e660008000a00 */
[----:B------:R-:W-:-:S05]  /*0220*/  FFMA R4, R9, UR7, R4 ;  /* 0x0000000709047c23 */ /* 0x000fca0008000004 */
[C---:B------:R-:W-:Y:S02]  /*0230*/  FMNMX.NAN R2, R4.reuse, 65535, PT ;  /* 0x477fff0004027809 */ /* 0x040fe40003820000 */
[----:B------:R-:W-:-:S03]  /*0240*/  FSETP.GEU.AND P0, PT, R4, RZ, PT ;  /* 0x000000ff0400720b */ /* 0x000fc60003f0e000 */
[----:B------:R-:W-:Y:S01]  /*0250*/  FADD R2, R2, 0.5 ;  /* 0x3f00000002027421 */ /* 0x000fe20000000000 */
[----:B0-----:R-:W-:-:S04]  /*0260*/  IMAD R0, R0, UR6, RZ ;  /* 0x0000000600007c24 */ /* 0x001fc8000f8e02ff */
[----:B------:R-:W-:Y:S02]  /*0270*/  FSEL R4, R2, 0.5, P0 ;  /* 0x3f00000002047808 */ /* 0x000fe40000000000 */
[C---:B-1----:R-:W-:Y:S02]  /*0280*/  IADD3 R2, P0, PT, R0.reuse, UR8, RZ ;  /* 0x0000000800027c10 */ /* 0x042fe4000ff1e0ff */
[----:B------:R-:W0:Y:S02]  /*0290*/  F2I.U32.TRUNC.NTZ R7, R4 ;  /* 0x0000000400077305 */ /* 0x000e24000020f000 */
[----:B------:R-:W-:-:S03]  /*02a0*/  LEA.HI.X.SX32 R3, R0, UR9, 0x1, P0 ;  /* 0x0000000900037c11 */ /* 0x000fc600080f0eff */
[----:B------:R-:W-:-:S05]  /*02b0*/  IMAD.WIDE R2, R5, 0x2, R2 ;  /* 0x0000000205027825 */ /* 0x000fca00078e0202 */
[----:B0-----:R-:W-:Y:S01]  /*02c0*/  STG.E.U16 desc[UR4][R2.64], R7 ;  /* 0x0000000702007986 */ /* 0x001fe2000c101504 */
[----:B------:R-:W-:Y:S05]  /*02d0*/  EXIT ;  /* 0x000000000000794d */ /* 0x000fea0003800000 */
.L_x_7:
        /* <DEDUP_REMOVED lines=10> */
.L_x_19:


//--------------------- .text._Z27color_to_gray_16u_c3_kernelPKtiPtiii6float3 --------------------------
	.section	.text._Z27color_to_gray_16u_c3_kernelPKtiPtiii6float3,"ax",@progbits
	.align	128
        .global         _Z27color_to_gray_16u_c3_kernelPKtiPtiii6float3
        .type           _Z27color_to_gray_16u_c3_kernelPKtiPtiii6float3,@function
        .size           _Z27color_to_gray_16u_c3_kernelPKtiPtiii6float3,(.L_x_20 - _Z27color_to_gray_16u_c3_kernelPKtiPtiii6float3)
        .other          _Z27color_to_gray_16u_c3_kernelPKtiPtiii6float3,@"STO_CUDA_ENTRY STV_DEFAULT"
_Z27color_to_gray_16u_c3_kernelPKtiPtiii6float3:
.text._Z27color_to_gray_16u_c3_kernelPKtiPtiii6float3:
        /* <DEDUP_REMOVED lines=46> */
.L_x_8:
        /* <DEDUP_REMOVED lines=10> */
.L_x_20:


//--------------------- .text._Z26color_to_gray_8u_c4_kernelPKhiPhiii6float4 --------------------------
	.section	.text._Z26color_to_gray_8u_c4_kernelPKhiPhiii6float4,"ax",@progbits
	.align	128
        .global         _Z26color_to_gray_8u_c4_kernelPKhiPhiii6float4
        .type           _Z26color_to_gray_8u_c4_kernelPKhiPhiii6float4,@function
        .size           _Z26color_to_gray_8u_c4_kernelPKhiPhiii6float4,(.L_x_21 - _Z26color_to_gray_8u_c4_kernelPKhiPhiii6float4)
        .other          _Z26color_to_gray_8u_c4_kernelPKhiPhiii6float4,@"STO_CUDA_ENTRY STV_DEFAULT"
_Z26color_to_gray_8u_c4_kernelPKhiPhiii6float4:
.text._Z26color_to_gray_8u_c4_kernelPKhiPhiii6float4:
        /* <DEDUP_REMOVED lines=16> */
[----:B------:R-:W1:Y:S04]  /*0100*/  LDCU.64 UR8, c[0x0][0x380] ;  /* 0x00007000ff0877ac */ /* 0x000e680008000a00 */
[--C-:B------:R-:W-:Y:S01]  /*0110*/  SHF.R.S32.HI R6, RZ, 0x1f, R2.reuse ;  /* 0x0000001fff067819 */ /* 0x100fe20000011402 */
[----:B------:R-:W2:Y:S01]  /*0120*/  LDCU.64 UR4, c[0x0][0x358] ;  /* 0x00006b00ff0477ac */ /* 0x000ea20008000a00 */
[----:B0-----:R-:W-:Y:S01]  /*0130*/  IMAD R3, R4, UR6, RZ ;  /* 0x0000000604037c24 */ /* 0x001fe2000f8e02ff */
[----:B------:R-:W0:Y:S04]  /*0140*/  LDCU UR6, c[0x0][0x398] ;  /* 0x00007300ff0677ac */ /* 0x000e280008000800 */
[----:B-1----:R-:W-:-:S02]  /*0150*/  IADD3 R2, P0, P1, R3, UR8, R2 ;  /* 0x0000000803027c10 */ /* 0x002fc4000f91e002 */
[----:B------:R-:W-:-:S04]  /*0160*/  SHF.R.S32.HI R3, RZ, 0x1f, R3 ;  /* 0x0000001fff037819 */ /* 0x000fc80000011403 */
[----:B------:R-:W-:Y:S01]  /*0170*/  IADD3.X R3, PT, PT, R3, UR9, R6, P0, P1 ;  /* 0x0000000903037c10 */ /* 0x000fe200087e2406 */
[----:B------:R-:W1:Y:S04]  /*0180*/  LDCU.128 UR8, c[0x0][0x3b0] ;  /* 0x00007600ff0877ac */ /* 0x000e680008000c00 */
[----:B--2---:R-:W2:Y:S04]  /*0190*/  LDG.E.U8 R6, desc[UR4][R2.64+0x1] ;  /* 0x0000010402067981 */ /* 0x004ea8000c1e1100 */
[----:B------:R-:W3:Y:S04]  /*01a0*/  LDG.E.U8 R5, desc[UR4][R2.64] ;  /* 0x0000000402057981 */ /* 0x000ee8000c1e1100 */
[----:B------:R-:W4:Y:S04]  /*01b0*/  LDG.E.U8 R7, desc[UR4][R2.64+0x2] ;  /* 0x0000020402077981 */ /* 0x000f28000c1e1100 */
[----:B------:R0:W5:Y:S02]  /*01c0*/  LDG.E.U8 R9, desc[UR4][R2.64+0x3] ;  /* 0x0000030402097981 */ /* 0x000164000c1e1100 */
[----:B0-----:R-:W-:Y:S01]  /*01d0*/  IMAD R3, R4, UR6, RZ ;  /* 0x0000000604037c24 */ /* 0x001fe2000f8e02ff */
[----:B------:R-:W-:-:S02]  /*01e0*/  SHF.R.S32.HI R4, RZ, 0x1f, R0 ;  /* 0x0000001fff047819 */ /* 0x000fc40000011400 */
[----:B--2---:R-:W-:Y:S02]  /*01f0*/  I2FP.F32.U32 R6, R6 ;  /* 0x0000000600067245 */ /* 0x004fe40000201000 */
[----:B---3--:R-:W-:-:S03]  /*0200*/  I2FP.F32.U32 R5, R5 ;  /* 0x0000000500057245 */ /* 0x008fc60000201000 */
[----:B-1----:R-:W-:Y:S01]  /*0210*/  FMUL R6, R6, UR9 ;  /* 0x0000000906067c20 */ /* 0x002fe20008400000 */
[----:B----4-:R-:W-:-:S03]  /*0220*/  I2FP.F32.U32 R8, R7 ;  /* 0x0000000700087245 */ /* 0x010fc60000201000 */
[----:B------:R-:W-:Y:S01]  /*0230*/  FFMA R5, R5, UR8, R6 ;  /* 0x0000000805057c23 */ /* 0x000fe20008000006 */
[----:B------:R-:W0:Y:S01]  /*0240*/  LDCU.64 UR8, c[0x0][0x390] ;  /* 0x00007200ff0877ac */ /* 0x000e220008000a00 */
[----:B-----5:R-:W-:Y:S02]  /*0250*/  I2FP.F32.U32 R6, R9 ;  /* 0x0000000900067245 */ /* 0x020fe40000201000 */
[----:B------:R-:W-:-:S04]  /*0260*/  FFMA R5, R8, UR10, R5 ;  /* 0x0000000a08057c23 */ /* 0x000fc80008000005 */
[----:B------:R-:W-:-:S05]  /*0270*/  FFMA R5, R6, UR11, R5 ;  /* 0x0000000b06057c23 */ /* 0x000fca0008000005 */
[C---:B------:R-:W-:Y:S02]  /*0280*/  FMNMX.NAN R2, R5.reuse, 255, PT ;  /* 0x437f000005027809 */ /* 0x040fe40003820000 */
[----:B------:R-:W-:-:S03]  /*0290*/  FSETP.GEU.AND P0, PT, R5, RZ, PT ;  /* 0x000000ff0500720b */ /* 0x000fc60003f0e000 */
[----:B------:R-:W-:-:S05]  /*02a0*/  FADD R2, R2, 0.5 ;  /* 0x3f00000002027421 */ /* 0x000fca0000000000 */
[----:B------:R-:W-:Y:S02]  /*02b0*/  FSEL R5, R2, 0.5, P0 ;  /* 0x3f00000002057808 */ /* 0x000fe40000000000 */
[----:B0-----:R-:W-:Y:S02]  /*02c0*/  IADD3 R2, P0, P1, R3, UR8, R0 ;  /* 0x0000000803027c10 */ /* 0x001fe4000f91e000 */
[----:B------:R-:W-:Y:S02]  /*02d0*/  SHF.R.S32.HI R3, RZ, 0x1f, R3 ;  /* 0x0000001fff037819 */ /* 0x000fe40000011403 */
[----:B------:R-:W0:Y:S02]  /*02e0*/  F2I.U32.TRUNC.NTZ R5, R5 ;  /* 0x0000000500057305 */ /* 0x000e24000020f000 */
[----:B------:R-:W-:-:S05]  /*02f0*/  IADD3.X R3, PT, PT, R3, UR9, R4, P0, P1 ;  /* 0x0000000903037c10 */ /* 0x000fca00087e2404 */
[----:B0-----:R-:W-:Y:S01]  /*0300*/  STG.E.U8 desc[UR4][R2.64], R5 ;  /* 0x0000000502007986 */ /* 0x001fe2000c101104 */
[----:B------:R-:W-:Y:S05]  /*0310*/  EXIT ;  /* 0x000000000000794d */ /* 0x000fea0003800000 */
.L_x_9:
        /* <DEDUP_REMOVED lines=14> */
.L_x_21:


//--------------------- .text._Z27color_to_gray_8u_ac4_kernelPKhiPhiii6float3 --------------------------
	.section	.text._Z27color_to_gray_8u_ac4_kernelPKhiPhiii6float3,"ax",@progbits
	.align	128
        .global         _Z27color_to_gray_8u_ac4_kernelPKhiPhiii6float3
        .type           _Z27color_to_gray_8u_ac4_kernelPKhiPhiii6float3,@function
        .size           _Z27color_to_gray_8u_ac4_kernelPKhiPhiii6float3,(.L_x_22 - _Z27color_to_gray_8u_ac4_kernelPKhiPhiii6float3)
        .other          _Z27color_to_gray_8u_ac4_kernelPKhiPhiii6float3,@"STO_CUDA_ENTRY STV_DEFAULT"
_Z27color_to_gray_8u_ac4_kernelPKhiPhiii6float3:
.text._Z27color_to_gray_8u_ac4_kernelPKhiPhiii6float3:
        /* <DEDUP_REMOVED lines=20> */
[----:B------:R-:W0:Y:S04]  /*0140*/  LDCU.64 UR6, c[0x0][0x3a8] ;  /* 0x00007500ff0677ac */ /* 0x000e280008000a00 */
[----:B-1----:R-:W-:Y:S01]  /*0150*/  IADD3 R2, P0, P1, R3, UR8, R2 ;  /* 0x0000000803027c10 */ /* 0x002fe2000f91e002 */
[----:B------:R-:W1:Y:S01]  /*0160*/  LDCU UR8, c[0x0][0x3a4] ;  /* 0x00007480ff0877ac */ /* 0x000e620008000800 */
[----:B------:R-:W-:-:S04]  /*0170*/  SHF.R.S32.HI R3, RZ, 0x1f, R3 ;  /* 0x0000001fff037819 */ /* 0x000fc80000011403 */
[----:B------:R-:W-:-:S05]  /*0180*/  IADD3.X R3, PT, PT, R3, UR9, R6, P0, P1 ;  /* 0x0000000903037c10 */ /* 0x000fca00087e2406 */
[----:B--2---:R-:W2:Y:S04]  /*0190*/  LDG.E.U8 R6, desc[UR4][R2.64+0x1] ;  /* 0x0000010402067981 */ /* 0x004ea8000c1e1100 */
[----:B------:R-:W3:Y:S04]  /*01a0*/  LDG.E.U8 R5, desc[UR4][R2.64] ;  /* 0x0000000402057981 */ /* 0x000ee8000c1e1100 */
[----:B------:R-:W4:Y:S01]  /*01b0*/  LDG.E.U8 R7, desc[UR4][R2.64+0x2] ;  /* 0x0000020402077981 */ /* 0x000f22000c1e1100 */
[----:B--2---:R-:W-:Y:S02]  /*01c0*/  I2FP.F32.U32 R6, R6 ;  /* 0x0000000600067245 */ /* 0x004fe40000201000 */
[----:B---3--:R-:W-:-:S03]  /*01d0*/  I2FP.F32.U32 R5, R5 ;  /* 0x0000000500057245 */ /* 0x008fc60000201000 */
[----:B0-----:R-:W-:Y:S01]  /*01e0*/  FMUL R6, R6, UR6 ;  /* 0x0000000606067c20 */ /* 0x001fe20008400000 */
[----:B------:R-:W0:Y:S01]  /*01f0*/  LDCU UR6, c[0x0][0x398] ;  /* 0x00007300ff0677ac */ /* 0x000e220008000800 */
[----:B----4-:R-:W-:Y:S02]  /*0200*/  I2FP.F32.U32 R8, R7 ;  /* 0x0000000700087245 */ /* 0x010fe40000201000 */
[----:B-1----:R-:W-:Y:S01]  /*0210*/  FFMA R5, R5, UR8, R6 ;  /* 0x0000000805057c23 */ /* 0x002fe20008000006 */
[----:B------:R-:W1:Y:S03]  /*0220*/  LDCU.64 UR8, c[0x0][0x390] ;  /* 0x00007200ff0877ac */ /* 0x000e660008000a00 */
[----:B------:R-:W-:-:S05]  /*0230*/  FFMA R5, R8, UR7, R5 ;  /* 0x0000000708057c23 */ /* 0x000fca0008000005 */
[C---:B------:R-:W-:Y:S02]  /*0240*/  FMNMX.NAN R2, R5.reuse, 255, PT ;  /* 0x437f000005027809 */ /* 0x040fe40003820000 */
[----:B------:R-:W-:-:S03]  /*0250*/  FSETP.GEU.AND P0, PT, R5, RZ, PT ;  /* 0x000000ff0500720b */ /* 0x000fc60003f0e000 */
[----:B------:R-:W-:Y:S01]  /*0260*/  FADD R2, R2, 0.5 ;  /* 0x3f00000002027421 */ /* 0x000fe20000000000 */
[----:B0-----:R-:W-:Y:S01]  /*0270*/  IMAD R3, R4, UR6, RZ ;  /* 0x0000000604037c24 */ /* 0x001fe2000f8e02ff */
[----:B------:R-:W-:-:S03]  /*0280*/  SHF.R.S32.HI R4, RZ, 0x1f, R0 ;  /* 0x0000001fff047819 */ /* 0x000fc60000011400 */
[----:B------:R-:W-:Y:S02]  /*0290*/  FSEL R5, R2, 0.5, P0 ;  /* 0x3f00000002057808 */ /* 0x000fe40000000000 */
[----:B-1----:R-:W-:Y:S02]  /*02a0*/  IADD3 R2, P0, P1, R3, UR8, R0 ;  /* 0x0000000803027c10 */ /* 0x002fe4000f91e000 */
[----:B------:R-:W-:Y:S02]  /*02b0*/  SHF.R.S32.HI R3, RZ, 0x1f, R3 ;  /* 0x0000001fff037819 */ /* 0x000fe40000011403 */
[----:B------:R-:W0:Y:S02]  /*02c0*/  F2I.U32.TRUNC.NTZ R5, R5 ;  /* 0x0000000500057305 */ /* 0x000e24000020f000 */
[----:B------:R-:W-:-:S05]  /*02d0*/  IADD3.X R3, PT, PT, R3, UR9, R4, P0, P1 ;  /* 0x0000000903037c10 */ /* 0x000fca00087e2404 */
[----:B0-----:R-:W-:Y:S01]  /*02e0*/  STG.E.U8 desc[UR4][R2.64], R5 ;  /* 0x0000000502007986 */ /* 0x001fe2000c101104 */
[----:B------:R-:W-:Y:S05]  /*02f0*/  EXIT ;  /* 0x000000000000794d */ /* 0x000fea0003800000 */
.L_x_10:
        /* <DEDUP_REMOVED lines=16> */
.L_x_22:


//--------------------- .text._Z26color_to_gray_8u_c3_kernelPKhiPhiii6float3 --------------------------
	.section	.text._Z26color_to_gray_8u_c3_kernelPKhiPhiii6float3,"ax",@progbits
	.align	128
        .global         _Z26color_to_gray_8u_c3_kernelPKhiPhiii6float3
        .type           _Z26color_to_gray_8u_c3_kernelPKhiPhiii6float3,@function
        .size           _Z26color_to_gray_8u_c3_kernelPKhiPhiii6float3,(.L_x_23 - _Z26color_to_gray_8u_c3_kernelPKhiPhiii6float3)
        .other          _Z26color_to_gray_8u_c3_kernelPKhiPhiii6float3,@"STO_CUDA_ENTRY STV_DEFAULT"
_Z26color_to_gray_8u_c3_kernelPKhiPhiii6float3:
.text._Z26color_to_gray_8u_c3_kernelPKhiPhiii6float3:
        /* <DEDUP_REMOVED lines=48> */
.L_x_11:
        /* <DEDUP_REMOVED lines=16> */
.L_x_23:


//--------------------- .nv.shared.reserved.0     --------------------------
	.section	.nv.shared.reserved.0,"aw",@nobits
	.weak		__nv_reservedSMEM_offset_0_alias
	.size		__nv_reservedSMEM_offset_0_alias, 0, 64
	.other		__nv_reservedSMEM_offset_0_alias,@"STO_CUDA_RESERVED_SHARED STV_DEFAULT"
__nv_reservedSMEM_offset_0_alias:
	.zero		0
	.zero		64


//--------------------- .nv.constant0._Z27color_to_gray_32f_c4_kernelPKfiPfiii6float4 --------------------------
	.section	.nv.constant0._Z27color_to_gray_32f_c4_kernelPKfiPfiii6float4,"a",@progbits
	.sectionflags	@""
	.align	4
.nv.constant0._Z27color_to_gray_32f_c4_kernelPKfiPfiii6float4:
	.zero		960


//--------------------- .nv.constant0._Z28color_to_gray_32f_ac4_kernelPKfiPfiii6float3 --------------------------
	.section	.nv.constant0._Z28color_to_gray_32f_ac4_kernelPKfiPfiii6float3,"a",@progbits
	.sectionflags	@""
	.align	4
.nv.constant0._Z28color_to_gray_32f_ac4_kernelPKfiPfiii6float3:
	.zero		944


//--------------------- .nv.constant0._Z27color_to_gray_32f_c3_kernelPKfiPfiii6float3 --------------------------
	.section	.nv.constant0._Z27color_to_gray_32f_c3_kernelPKfiPfiii6float3,"a",@progbits
	.sectionflags	@""
	.align	4
.nv.constant0._Z27color_to_gray_32f_c3_kernelPKfiPfiii6float3:
	.zero		944


//--------------------- .nv.constant0._Z27color_to_gray_16s_c4_kernelPKsiPsiii6float4 --------------------------
	.section	.nv.constant0._Z27color_to_gray_16s_c4_kernelPKsiPsiii6float4,"a",@progbits
	.sectionflags	@""
	.align	4
.nv.constant0._Z27color_to_gray_16s_c4_kernelPKsiPsiii6float4:
	.zero		960


//--------------------- .nv.constant0._Z28color_to_gray_16s_ac4_kernelPKsiPsiii6float3 --------------------------
	.section	.nv.constant0._Z28color_to_gray_16s_ac4_kernelPKsiPsiii6float3,"a",@progbits
	.sectionflags	@""
	.align	4
.nv.constant0._Z28color_to_gray_16s_ac4_kernelPKsiPsiii6float3:
	.zero		944


//--------------------- .nv.constant0._Z27color_to_gray_16s_c3_kernelPKsiPsiii6float3 --------------------------
	.section	.nv.constant0._Z27color_to_gray_16s_c3_kernelPKsiPsiii6float3,"a",@progbits
	.sectionflags	@""
	.align	4
.nv.constant0._Z27color_to_gray_16s_c3_kernelPKsiPsiii6float3:
	.zero		944


//--------------------- .nv.constant0._Z27color_to_gray_16u_c4_kernelPKtiPtiii6float4 --------------------------
	.section	.nv.constant0._Z27color_to_gray_16u_c4_kernelPKtiPtiii6float4,"a",@progbits
	.sectionflags	@""
	.align	4
.nv.constant0._Z27color_to_gray_16u_c4_kernelPKtiPtiii6float4:
	.zero		960


//--------------------- .nv.constant0._Z28color_to_gray_16u_ac4_kernelPKtiPtiii6float3 --------------------------
	.section	.nv.constant0._Z28color_to_gray_16u_ac4_kernelPKtiPtiii6float3,"a",@progbits
	.sectionflags	@""
	.align	4
.nv.constant0._Z28color_to_gray_16u_ac4_kernelPKtiPtiii6float3:
	.zero		944


//--------------------- .nv.constant0._Z27color_to_gray_16u_c3_kernelPKtiPtiii6float3 --------------------------
	.section	.nv.constant0._Z27color_to_gray_16u_c3_kernelPKtiPtiii6float3,"a",@progbits
	.sectionflags	@""
	.align	4
.nv.constant0._Z27color_to_gray_16u_c3_kernelPKtiPtiii6float3:
	.zero		944


//--------------------- .nv.constant0._Z26color_to_gray_8u_c4_kernelPKhiPhiii6float4 --------------------------
	.section	.nv.constant0._Z26color_to_gray_8u_c4_kernelPKhiPhiii6float4,"a",@progbits
	.sectionflags	@""
	.align	4
.nv.constant0._Z26color_to_gray_8u_c4_kernelPKhiPhiii6float4:
	.zero		960


//--------------------- .nv.constant0._Z27color_to_gray_8u_ac4_kernelPKhiPhiii6float3 --------------------------
	.section	.nv.constant0._Z27color_to_gray_8u_ac4_kernelPKhiPhiii6float3,"a",@progbits
	.sectionflags	@""
	.align	4
.nv.constant0._Z27color_to_gray_8u_ac4_kernelPKhiPhiii6float3:
	.zero		944


//--------------------- .nv.constant0._Z26color_to_gray_8u_c3_kernelPKhiPhiii6float3 --------------------------
	.section	.nv.constant0._Z26color_to_gray_8u_c3_kernelPKhiPhiii6float3,"a",@progbits
	.sectionflags	@""
	.align	4
.nv.constant0._Z26color_to_gray_8u_c3_kernelPKhiPhiii6float3:
	.zero		944


//--------------------- SYMBOLS --------------------------

	.type		.nv.reservedSmem.offset0,@object
	.size		.nv.reservedSmem.offset0,0x4
